//
// Generated by NVIDIA NVVM Compiler
//
// Compiler Build ID: CL-36424714
// Cuda compilation tools, release 13.0, V13.0.88
// Based on NVVM 20.0.0
//

.version 9.0
.target sm_100
.address_size 64

	// .globl	my_kernel_kernel0
// _ZZ17my_kernel_kernel0E18PaddedInput_shared has been demoted
// _ZZ17my_kernel_kernel0E18placeholder_shared has been demoted

.visible .entry my_kernel_kernel0(
	.param .u64 .ptr .align 1 my_kernel_kernel0_param_0,
	.param .u64 .ptr .align 1 my_kernel_kernel0_param_1,
	.param .u64 .ptr .align 1 my_kernel_kernel0_param_2,
	.param .u64 .ptr .align 1 my_kernel_kernel0_param_3
)
{
	.local .align 16 .b8 	__local_depot0[256];
	.reg .b64 	%SP;
	.reg .b64 	%SPL;
	.reg .pred 	%p<36>;
	.reg .b16 	%rs<34>;
	.reg .b32 	%r<131>;
	.reg .b32 	%f<531>;
	.reg .b64 	%rd<43>;
	// demoted variable
	.shared .align 4 .b8 _ZZ17my_kernel_kernel0E18PaddedInput_shared[29696];
	// demoted variable
	.shared .align 4 .b8 _ZZ17my_kernel_kernel0E18placeholder_shared[144];
	mov.u64 	%SPL, __local_depot0;
	ld.param.u64 	%rd11, [my_kernel_kernel0_param_0];
	ld.param.u64 	%rd8, [my_kernel_kernel0_param_1];
	cvta.to.global.u64 	%rd1, %rd11;
	add.u64 	%rd2, %SPL, 0;
	add.s64 	%rd42, %rd2, 128;
	mov.f32 	%f53, 0f00000000;
	st.local.v4.f32 	[%rd2], {%f53, %f53, %f53, %f53};
	st.local.v4.f32 	[%rd2+64], {%f53, %f53, %f53, %f53};
	st.local.v4.f32 	[%rd2+128], {%f53, %f53, %f53, %f53};
	st.local.v4.f32 	[%rd2+192], {%f53, %f53, %f53, %f53};
	st.local.v4.f32 	[%rd2+32], {%f53, %f53, %f53, %f53};
	st.local.v4.f32 	[%rd2+96], {%f53, %f53, %f53, %f53};
	st.local.v4.f32 	[%rd2+160], {%f53, %f53, %f53, %f53};
	st.local.v4.f32 	[%rd2+224], {%f53, %f53, %f53, %f53};
	st.local.v4.f32 	[%rd2+16], {%f53, %f53, %f53, %f53};
	st.local.v4.f32 	[%rd2+80], {%f53, %f53, %f53, %f53};
	st.local.v4.f32 	[%rd2+144], {%f53, %f53, %f53, %f53};
	st.local.v4.f32 	[%rd2+208], {%f53, %f53, %f53, %f53};
	st.local.v4.f32 	[%rd2+48], {%f53, %f53, %f53, %f53};
	st.local.v4.f32 	[%rd2+112], {%f53, %f53, %f53, %f53};
	st.local.v4.f32 	[%rd2+176], {%f53, %f53, %f53, %f53};
	st.local.v4.f32 	[%rd2+240], {%f53, %f53, %f53, %f53};
	mov.u32 	%r1, %tid.x;
	shl.b32 	%r2, %r1, 2;
	mov.u32 	%r19, %ctaid.x;
	mul.hi.u32 	%r20, %r19, 954437177;
	shr.u32 	%r21, %r20, 2;
	shl.b32 	%r3, %r21, 1;
	mul.lo.s32 	%r4, %r21, 8064;
	mul.lo.s32 	%r22, %r21, 18;
	sub.s32 	%r23, %r19, %r22;
	shl.b32 	%r5, %r23, 2;
	or.b32  	%r24, %r4, %r5;
	add.s32 	%r6, %r24, -4104;
	mov.b32 	%r129, 0;
	prmt.b32 	%r35, %r36, %r37, 0x3340U;
	prmt.b32 	%r59, %r60, %r61, 0x3340U;
$L__BB0_1:
	mad.lo.s32 	%r8, %r129, 56, %r1;
	setp.gt.u32 	%p3, %r8, 1855;
	@%p3 bra 	$L__BB0_18;
	mad.lo.s32 	%r9, %r129, 224, %r2;
	cvt.u16.u32 	%rs2, %r8;
	mul.hi.u16 	%rs3, %rs2, 18079;
	shr.u16 	%rs4, %rs3, 6;
	mul.lo.s16 	%rs5, %rs4, 232;
	sub.s16 	%rs6, %rs2, %rs5;
	and.b16  	%rs7, %rs6, 254;
	shr.u16 	%rs8, %rs7, 1;
	mul.lo.s16 	%rs9, %rs8, 71;
	shr.u16 	%rs10, %rs9, 11;
	cvt.u32.u16 	%r25, %rs10;
	or.b32  	%r26, %r3, %r25;
	setp.eq.s32 	%p4, %r26, 0;
	add.s32 	%r27, %r3, %r25;
	setp.gt.u32 	%p5, %r27, 56;
	or.pred  	%p1, %p4, %p5;
	shr.u16 	%rs11, %rs3, 4;
	mul.lo.s16 	%rs12, %rs11, 58;
	sub.s16 	%rs13, %rs2, %rs12;
	cvt.u32.u16 	%r29, %rs13;
	add.s32 	%r10, %r29, -57;
	cvt.u32.u16 	%r30, %rs4;
	mad.lo.s32 	%r31, %r30, 225792, %r6;
	mov.b16 	%rs14, 4032;
	mov.b32 	%r32, {%rs13, %rs14};
	mov.b32 	%r33, 72;
	prmt.b32 	%r34, %r33, %r25, 0x3340U;
	prmt.b32 	%r38, %r34, %r35, 0x5410U;
	mov.b32 	%r39, 0;
	dp2a.lo.u32.u32 	%r40, %r32, %r38, %r39;
	add.s32 	%r41, %r31, %r40;
	setp.gt.u32 	%p6, %r9, 7423;
	shl.b32 	%r42, %r9, 2;
	mov.u32 	%r43, _ZZ17my_kernel_kernel0E18PaddedInput_shared;
	add.s32 	%r11, %r43, %r42;
	mul.wide.s32 	%rd13, %r41, 4;
	add.s64 	%rd4, %rd1, %rd13;
	@%p6 bra 	$L__BB0_6;
	setp.lt.u32 	%p7, %r10, -56;
	or.pred  	%p8, %p1, %p7;
	mov.f32 	%f523, 0f00000000;
	@%p8 bra 	$L__BB0_5;
	ld.global.nc.f32 	%f523, [%rd4];
$L__BB0_5:
	st.shared.f32 	[%r11], %f523;
$L__BB0_6:
	setp.gt.u32 	%p9, %r9, 7422;
	@%p9 bra 	$L__BB0_10;
	setp.lt.u32 	%p10, %r10, -56;
	or.pred  	%p11, %p1, %p10;
	mov.f32 	%f524, 0f00000000;
	@%p11 bra 	$L__BB0_9;
	ld.global.nc.f32 	%f524, [%rd4+4];
$L__BB0_9:
	st.shared.f32 	[%r11+4], %f524;
$L__BB0_10:
	setp.gt.u32 	%p12, %r9, 7421;
	@%p12 bra 	$L__BB0_14;
	setp.lt.u32 	%p13, %r10, -56;
	or.pred  	%p14, %p1, %p13;
	mov.f32 	%f525, 0f00000000;
	@%p14 bra 	$L__BB0_13;
	ld.global.nc.f32 	%f525, [%rd4+8];
$L__BB0_13:
	st.shared.f32 	[%r11+8], %f525;
$L__BB0_14:
	setp.gt.u32 	%p15, %r9, 7420;
	@%p15 bra 	$L__BB0_18;
	setp.lt.u32 	%p16, %r10, -56;
	or.pred  	%p17, %p1, %p16;
	mov.f32 	%f526, 0f00000000;
	@%p17 bra 	$L__BB0_17;
	ld.global.nc.f32 	%f526, [%rd4+12];
$L__BB0_17:
	st.shared.f32 	[%r11+12], %f526;
$L__BB0_18:
	setp.gt.u32 	%p18, %r8, 1799;
	@%p18 bra 	$L__BB0_35;
	mad.lo.s32 	%r48, %r129, 224, %r2;
	add.s32 	%r12, %r48, 224;
	cvt.u16.u32 	%rs15, %r8;
	add.s16 	%rs16, %rs15, 56;
	mul.hi.u16 	%rs17, %rs16, 18079;
	shr.u16 	%rs18, %rs17, 6;
	mul.lo.s16 	%rs19, %rs18, 232;
	sub.s16 	%rs20, %rs16, %rs19;
	and.b16  	%rs21, %rs20, 254;
	shr.u16 	%rs22, %rs21, 1;
	mul.lo.s16 	%rs23, %rs22, 71;
	shr.u16 	%rs24, %rs23, 11;
	cvt.u32.u16 	%r49, %rs24;
	or.b32  	%r50, %r3, %r49;
	setp.eq.s32 	%p19, %r50, 0;
	add.s32 	%r51, %r3, %r49;
	setp.gt.u32 	%p20, %r51, 56;
	or.pred  	%p2, %p19, %p20;
	shr.u16 	%rs25, %rs17, 4;
	mul.lo.s16 	%rs26, %rs25, 58;
	sub.s16 	%rs27, %rs16, %rs26;
	cvt.u32.u16 	%r53, %rs27;
	add.s32 	%r13, %r53, -57;
	cvt.u32.u16 	%r54, %rs18;
	mad.lo.s32 	%r55, %r54, 225792, %r6;
	mov.b16 	%rs28, 4032;
	mov.b32 	%r56, {%rs27, %rs28};
	mov.b32 	%r57, 72;
	prmt.b32 	%r58, %r57, %r49, 0x3340U;
	prmt.b32 	%r62, %r58, %r59, 0x5410U;
	mov.b32 	%r63, 0;
	dp2a.lo.u32.u32 	%r64, %r56, %r62, %r63;
	add.s32 	%r65, %r55, %r64;
	setp.gt.u32 	%p21, %r12, 7423;
	mul.wide.s32 	%rd14, %r65, 4;
	add.s64 	%rd5, %rd1, %rd14;
	@%p21 bra 	$L__BB0_23;
	setp.lt.u32 	%p22, %r13, -56;
	or.pred  	%p23, %p2, %p22;
	mov.f32 	%f527, 0f00000000;
	@%p23 bra 	$L__BB0_22;
	ld.global.nc.f32 	%f527, [%rd5];
$L__BB0_22:
	shl.b32 	%r67, %r12, 2;
	mov.u32 	%r68, _ZZ17my_kernel_kernel0E18PaddedInput_shared;
	add.s32 	%r69, %r68, %r67;
	st.shared.f32 	[%r69], %f527;
$L__BB0_23:
	setp.gt.u32 	%p24, %r12, 7422;
	@%p24 bra 	$L__BB0_27;
	setp.lt.u32 	%p25, %r13, -56;
	or.pred  	%p26, %p2, %p25;
	mov.f32 	%f528, 0f00000000;
	@%p26 bra 	$L__BB0_26;
	ld.global.nc.f32 	%f528, [%rd5+4];
$L__BB0_26:
	shl.b32 	%r71, %r12, 2;
	mov.u32 	%r72, _ZZ17my_kernel_kernel0E18PaddedInput_shared;
	add.s32 	%r73, %r72, %r71;
	st.shared.f32 	[%r73+4], %f528;
$L__BB0_27:
	setp.gt.u32 	%p27, %r12, 7421;
	@%p27 bra 	$L__BB0_31;
	setp.lt.u32 	%p28, %r13, -56;
	or.pred  	%p29, %p2, %p28;
	mov.f32 	%f529, 0f00000000;
	@%p29 bra 	$L__BB0_30;
	ld.global.nc.f32 	%f529, [%rd5+8];
$L__BB0_30:
	shl.b32 	%r75, %r12, 2;
	mov.u32 	%r76, _ZZ17my_kernel_kernel0E18PaddedInput_shared;
	add.s32 	%r77, %r76, %r75;
	st.shared.f32 	[%r77+8], %f529;
$L__BB0_31:
	setp.gt.u32 	%p30, %r12, 7420;
	@%p30 bra 	$L__BB0_35;
	setp.lt.u32 	%p31, %r13, -56;
	or.pred  	%p32, %p2, %p31;
	mov.f32 	%f530, 0f00000000;
	@%p32 bra 	$L__BB0_34;
	ld.global.nc.f32 	%f530, [%rd5+12];
$L__BB0_34:
	shl.b32 	%r79, %r12, 2;
	mov.u32 	%r80, _ZZ17my_kernel_kernel0E18PaddedInput_shared;
	add.s32 	%r81, %r80, %r79;
	st.shared.f32 	[%r81+12], %f530;
$L__BB0_35:
	add.s32 	%r129, %r129, 2;
	setp.ne.s32 	%p33, %r129, 34;
	@%p33 bra 	$L__BB0_1;
	setp.gt.u32 	%p34, %r1, 3;
	@%p34 bra 	$L__BB0_38;
	cvta.to.global.u64 	%rd15, %rd8;
	mul.lo.s32 	%r82, %r1, 9;
	shr.u32 	%r83, %r82, 2;
	add.s32 	%r84, %r1, %r5;
	mad.lo.s32 	%r85, %r83, 72, %r84;
	mul.wide.u32 	%rd16, %r85, 4;
	add.s64 	%rd17, %rd15, %rd16;
	ld.global.nc.f32 	%f62, [%rd17];
	shl.b32 	%r86, %r82, 2;
	mov.u32 	%r87, _ZZ17my_kernel_kernel0E18placeholder_shared;
	add.s32 	%r88, %r87, %r86;
	st.shared.f32 	[%r88], %f62;
	add.s32 	%r89, %r82, 1;
	shr.u32 	%r90, %r89, 2;
	and.b32  	%r91, %r89, 3;
	add.s32 	%r92, %r91, %r5;
	mad.lo.s32 	%r93, %r90, 72, %r92;
	mul.wide.u32 	%rd18, %r93, 4;
	add.s64 	%rd19, %rd15, %rd18;
	ld.global.nc.f32 	%f63, [%rd19];
	st.shared.f32 	[%r88+4], %f63;
	add.s32 	%r94, %r82, 2;
	shr.u32 	%r95, %r94, 2;
	xor.b32  	%r96, %r1, 2;
	add.s32 	%r97, %r96, %r5;
	mad.lo.s32 	%r98, %r95, 72, %r97;
	mul.wide.u32 	%rd20, %r98, 4;
	add.s64 	%rd21, %rd15, %rd20;
	ld.global.nc.f32 	%f64, [%rd21];
	st.shared.f32 	[%r88+8], %f64;
	add.s32 	%r99, %r82, 3;
	shr.u32 	%r100, %r99, 2;
	and.b32  	%r101, %r99, 3;
	add.s32 	%r102, %r101, %r5;
	mad.lo.s32 	%r103, %r100, 72, %r102;
	mul.wide.u32 	%rd22, %r103, 4;
	add.s64 	%rd23, %rd15, %rd22;
	ld.global.nc.f32 	%f65, [%rd23];
	st.shared.f32 	[%r88+12], %f65;
	add.s32 	%r104, %r82, 4;
	shr.u32 	%r105, %r104, 2;
	mad.lo.s32 	%r106, %r105, 72, %r84;
	mul.wide.u32 	%rd24, %r106, 4;
	add.s64 	%rd25, %rd15, %rd24;
	ld.global.nc.f32 	%f66, [%rd25];
	st.shared.f32 	[%r88+16], %f66;
	add.s32 	%r107, %r82, 5;
	shr.u32 	%r108, %r107, 2;
	mad.lo.s32 	%r109, %r108, 72, %r92;
	mul.wide.u32 	%rd26, %r109, 4;
	add.s64 	%rd27, %rd15, %rd26;
	ld.global.nc.f32 	%f67, [%rd27];
	st.shared.f32 	[%r88+20], %f67;
	add.s32 	%r110, %r82, 6;
	shr.u32 	%r111, %r110, 2;
	mad.lo.s32 	%r112, %r111, 72, %r97;
	mul.wide.u32 	%rd28, %r112, 4;
	add.s64 	%rd29, %rd15, %rd28;
	ld.global.nc.f32 	%f68, [%rd29];
	st.shared.f32 	[%r88+24], %f68;
	add.s32 	%r113, %r82, 7;
	shr.u32 	%r114, %r113, 2;
	mad.lo.s32 	%r115, %r114, 72, %r102;
	mul.wide.u32 	%rd30, %r115, 4;
	add.s64 	%rd31, %rd15, %rd30;
	ld.global.nc.f32 	%f69, [%rd31];
	st.shared.f32 	[%r88+28], %f69;
	add.s32 	%r116, %r82, 8;
	shr.u32 	%r117, %r116, 2;
	mad.lo.s32 	%r118, %r117, 72, %r84;
	mul.wide.u32 	%rd32, %r118, 4;
	add.s64 	%rd33, %rd15, %rd32;
	ld.global.nc.f32 	%f70, [%rd33];
	st.shared.f32 	[%r88+32], %f70;
$L__BB0_38:
	bar.sync 	0;
	cvt.u16.u32 	%rs29, %r1;
	mul.hi.u16 	%rs30, %rs29, 4682;
	cvt.u32.u16 	%r15, %rs30;
	mul.lo.s16 	%rs31, %rs30, 14;
	sub.s16 	%rs1, %rs29, %rs31;
	ld.shared.f32 	%f17, [_ZZ17my_kernel_kernel0E18placeholder_shared];
	ld.shared.f32 	%f18, [_ZZ17my_kernel_kernel0E18placeholder_shared+8];
	ld.shared.f32 	%f19, [_ZZ17my_kernel_kernel0E18placeholder_shared+4];
	ld.shared.f32 	%f20, [_ZZ17my_kernel_kernel0E18placeholder_shared+12];
	ld.shared.f32 	%f21, [_ZZ17my_kernel_kernel0E18placeholder_shared+16];
	ld.shared.f32 	%f22, [_ZZ17my_kernel_kernel0E18placeholder_shared+24];
	ld.shared.f32 	%f23, [_ZZ17my_kernel_kernel0E18placeholder_shared+20];
	ld.shared.f32 	%f24, [_ZZ17my_kernel_kernel0E18placeholder_shared+28];
	ld.shared.f32 	%f25, [_ZZ17my_kernel_kernel0E18placeholder_shared+32];
	ld.shared.f32 	%f26, [_ZZ17my_kernel_kernel0E18placeholder_shared+40];
	ld.shared.f32 	%f27, [_ZZ17my_kernel_kernel0E18placeholder_shared+36];
	ld.shared.f32 	%f28, [_ZZ17my_kernel_kernel0E18placeholder_shared+44];
	ld.shared.f32 	%f29, [_ZZ17my_kernel_kernel0E18placeholder_shared+48];
	ld.shared.f32 	%f30, [_ZZ17my_kernel_kernel0E18placeholder_shared+56];
	ld.shared.f32 	%f31, [_ZZ17my_kernel_kernel0E18placeholder_shared+52];
	ld.shared.f32 	%f32, [_ZZ17my_kernel_kernel0E18placeholder_shared+60];
	ld.shared.f32 	%f33, [_ZZ17my_kernel_kernel0E18placeholder_shared+64];
	ld.shared.f32 	%f34, [_ZZ17my_kernel_kernel0E18placeholder_shared+72];
	ld.shared.f32 	%f35, [_ZZ17my_kernel_kernel0E18placeholder_shared+68];
	ld.shared.f32 	%f36, [_ZZ17my_kernel_kernel0E18placeholder_shared+76];
	ld.shared.f32 	%f37, [_ZZ17my_kernel_kernel0E18placeholder_shared+80];
	ld.shared.f32 	%f38, [_ZZ17my_kernel_kernel0E18placeholder_shared+88];
	ld.shared.f32 	%f39, [_ZZ17my_kernel_kernel0E18placeholder_shared+84];
	ld.shared.f32 	%f40, [_ZZ17my_kernel_kernel0E18placeholder_shared+92];
	ld.shared.f32 	%f41, [_ZZ17my_kernel_kernel0E18placeholder_shared+96];
	ld.shared.f32 	%f42, [_ZZ17my_kernel_kernel0E18placeholder_shared+104];
	ld.shared.f32 	%f43, [_ZZ17my_kernel_kernel0E18placeholder_shared+100];
	ld.shared.f32 	%f44, [_ZZ17my_kernel_kernel0E18placeholder_shared+108];
	ld.shared.f32 	%f45, [_ZZ17my_kernel_kernel0E18placeholder_shared+112];
	ld.shared.f32 	%f46, [_ZZ17my_kernel_kernel0E18placeholder_shared+120];
	ld.shared.f32 	%f47, [_ZZ17my_kernel_kernel0E18placeholder_shared+116];
	ld.shared.f32 	%f48, [_ZZ17my_kernel_kernel0E18placeholder_shared+124];
	ld.shared.f32 	%f49, [_ZZ17my_kernel_kernel0E18placeholder_shared+128];
	ld.shared.f32 	%f50, [_ZZ17my_kernel_kernel0E18placeholder_shared+136];
	ld.shared.f32 	%f51, [_ZZ17my_kernel_kernel0E18placeholder_shared+132];
	mov.b32 	%r130, 14848;
	ld.shared.f32 	%f52, [_ZZ17my_kernel_kernel0E18placeholder_shared+140];
	shl.b16 	%rs32, %rs1, 4;
	mul.wide.u16 	%r120, %rs32, 4;
	mad.lo.s32 	%r121, %r15, 3712, %r120;
	mov.u32 	%r122, _ZZ17my_kernel_kernel0E18PaddedInput_shared;
	add.s32 	%r123, %r122, %r121;
$L__BB0_39:
	ld.local.v2.f32 	{%f71, %f72}, [%rd42+-128];
	add.s32 	%r124, %r123, %r130;
	ld.shared.f32 	%f73, [%r124+-14848];
	fma.rn.f32 	%f74, %f73, %f17, %f71;
	ld.local.v2.f32 	{%f75, %f76}, [%rd42+-64];
	ld.shared.f32 	%f77, [%r124+-14840];
	fma.rn.f32 	%f78, %f77, %f18, %f75;
	ld.local.v2.f32 	{%f79, %f80}, [%rd42];
	ld.shared.f32 	%f81, [%r124];
	fma.rn.f32 	%f82, %f81, %f17, %f79;
	ld.local.v2.f32 	{%f83, %f84}, [%rd42+64];
	ld.shared.f32 	%f85, [%r124+8];
	fma.rn.f32 	%f86, %f85, %f18, %f83;
	ld.shared.f32 	%f87, [%r124+-14844];
	fma.rn.f32 	%f88, %f87, %f19, %f72;
	ld.shared.f32 	%f89, [%r124+-14836];
	fma.rn.f32 	%f90, %f89, %f20, %f76;
	ld.shared.f32 	%f91, [%r124+4];
	fma.rn.f32 	%f92, %f91, %f19, %f80;
	ld.shared.f32 	%f93, [%r124+12];
	fma.rn.f32 	%f94, %f93, %f20, %f84;
	ld.local.v2.f32 	{%f95, %f96}, [%rd42+-96];
	ld.shared.f32 	%f97, [%r124+-13920];
	fma.rn.f32 	%f98, %f97, %f17, %f95;
	ld.local.v2.f32 	{%f99, %f100}, [%rd42+-32];
	ld.shared.f32 	%f101, [%r124+-13912];
	fma.rn.f32 	%f102, %f101, %f18, %f99;
	ld.local.v2.f32 	{%f103, %f104}, [%rd42+32];
	ld.shared.f32 	%f105, [%r124+928];
	fma.rn.f32 	%f106, %f105, %f17, %f103;
	ld.local.v2.f32 	{%f107, %f108}, [%rd42+96];
	ld.shared.f32 	%f109, [%r124+936];
	fma.rn.f32 	%f110, %f109, %f18, %f107;
	ld.shared.f32 	%f111, [%r124+-13916];
	fma.rn.f32 	%f112, %f111, %f19, %f96;
	ld.shared.f32 	%f113, [%r124+-13908];
	fma.rn.f32 	%f114, %f113, %f20, %f100;
	ld.shared.f32 	%f115, [%r124+932];
	fma.rn.f32 	%f116, %f115, %f19, %f104;
	ld.shared.f32 	%f117, [%r124+940];
	fma.rn.f32 	%f118, %f117, %f20, %f108;
	ld.shared.f32 	%f119, [%r124+-14832];
	fma.rn.f32 	%f120, %f119, %f21, %f74;
	ld.shared.f32 	%f121, [%r124+-14824];
	fma.rn.f32 	%f122, %f121, %f22, %f78;
	ld.shared.f32 	%f123, [%r124+16];
	fma.rn.f32 	%f124, %f123, %f21, %f82;
	ld.shared.f32 	%f125, [%r124+24];
	fma.rn.f32 	%f126, %f125, %f22, %f86;
	ld.shared.f32 	%f127, [%r124+-14828];
	fma.rn.f32 	%f128, %f127, %f23, %f88;
	ld.shared.f32 	%f129, [%r124+-14820];
	fma.rn.f32 	%f130, %f129, %f24, %f90;
	ld.shared.f32 	%f131, [%r124+20];
	fma.rn.f32 	%f132, %f131, %f23, %f92;
	ld.shared.f32 	%f133, [%r124+28];
	fma.rn.f32 	%f134, %f133, %f24, %f94;
	ld.shared.f32 	%f135, [%r124+-13904];
	fma.rn.f32 	%f136, %f135, %f21, %f98;
	ld.shared.f32 	%f137, [%r124+-13896];
	fma.rn.f32 	%f138, %f137, %f22, %f102;
	ld.shared.f32 	%f139, [%r124+944];
	fma.rn.f32 	%f140, %f139, %f21, %f106;
	ld.shared.f32 	%f141, [%r124+952];
	fma.rn.f32 	%f142, %f141, %f22, %f110;
	ld.shared.f32 	%f143, [%r124+-13900];
	fma.rn.f32 	%f144, %f143, %f23, %f112;
	ld.shared.f32 	%f145, [%r124+-13892];
	fma.rn.f32 	%f146, %f145, %f24, %f114;
	ld.shared.f32 	%f147, [%r124+948];
	fma.rn.f32 	%f148, %f147, %f23, %f116;
	ld.shared.f32 	%f149, [%r124+956];
	fma.rn.f32 	%f150, %f149, %f24, %f118;
	ld.shared.f32 	%f151, [%r124+-14816];
	fma.rn.f32 	%f152, %f151, %f25, %f120;
	ld.shared.f32 	%f153, [%r124+-14808];
	fma.rn.f32 	%f154, %f153, %f26, %f122;
	ld.shared.f32 	%f155, [%r124+32];
	fma.rn.f32 	%f156, %f155, %f25, %f124;
	ld.shared.f32 	%f157, [%r124+40];
	fma.rn.f32 	%f158, %f157, %f26, %f126;
	ld.shared.f32 	%f159, [%r124+-14812];
	fma.rn.f32 	%f160, %f159, %f27, %f128;
	ld.shared.f32 	%f161, [%r124+-14804];
	fma.rn.f32 	%f162, %f161, %f28, %f130;
	ld.shared.f32 	%f163, [%r124+36];
	fma.rn.f32 	%f164, %f163, %f27, %f132;
	ld.shared.f32 	%f165, [%r124+44];
	fma.rn.f32 	%f166, %f165, %f28, %f134;
	ld.shared.f32 	%f167, [%r124+-13888];
	fma.rn.f32 	%f168, %f167, %f25, %f136;
	ld.shared.f32 	%f169, [%r124+-13880];
	fma.rn.f32 	%f170, %f169, %f26, %f138;
	ld.shared.f32 	%f171, [%r124+960];
	fma.rn.f32 	%f172, %f171, %f25, %f140;
	ld.shared.f32 	%f173, [%r124+968];
	fma.rn.f32 	%f174, %f173, %f26, %f142;
	ld.shared.f32 	%f175, [%r124+-13884];
	fma.rn.f32 	%f176, %f175, %f27, %f144;
	ld.shared.f32 	%f177, [%r124+-13876];
	fma.rn.f32 	%f178, %f177, %f28, %f146;
	ld.shared.f32 	%f179, [%r124+964];
	fma.rn.f32 	%f180, %f179, %f27, %f148;
	ld.shared.f32 	%f181, [%r124+972];
	fma.rn.f32 	%f182, %f181, %f28, %f150;
	fma.rn.f32 	%f183, %f97, %f29, %f152;
	fma.rn.f32 	%f184, %f101, %f30, %f154;
	fma.rn.f32 	%f185, %f105, %f29, %f156;
	fma.rn.f32 	%f186, %f109, %f30, %f158;
	fma.rn.f32 	%f187, %f111, %f31, %f160;
	fma.rn.f32 	%f188, %f113, %f32, %f162;
	fma.rn.f32 	%f189, %f115, %f31, %f164;
	fma.rn.f32 	%f190, %f117, %f32, %f166;
	ld.shared.f32 	%f191, [%r124+-12992];
	fma.rn.f32 	%f192, %f191, %f29, %f168;
	ld.shared.f32 	%f193, [%r124+-12984];
	fma.rn.f32 	%f194, %f193, %f30, %f170;
	ld.shared.f32 	%f195, [%r124+1856];
	fma.rn.f32 	%f196, %f195, %f29, %f172;
	ld.shared.f32 	%f197, [%r124+1864];
	fma.rn.f32 	%f198, %f197, %f30, %f174;
	ld.shared.f32 	%f199, [%r124+-12988];
	fma.rn.f32 	%f200, %f199, %f31, %f176;
	ld.shared.f32 	%f201, [%r124+-12980];
	fma.rn.f32 	%f202, %f201, %f32, %f178;
	ld.shared.f32 	%f203, [%r124+1860];
	fma.rn.f32 	%f204, %f203, %f31, %f180;
	ld.shared.f32 	%f205, [%r124+1868];
	fma.rn.f32 	%f206, %f205, %f32, %f182;
	fma.rn.f32 	%f207, %f135, %f33, %f183;
	fma.rn.f32 	%f208, %f137, %f34, %f184;
	fma.rn.f32 	%f209, %f139, %f33, %f185;
	fma.rn.f32 	%f210, %f141, %f34, %f186;
	fma.rn.f32 	%f211, %f143, %f35, %f187;
	fma.rn.f32 	%f212, %f145, %f36, %f188;
	fma.rn.f32 	%f213, %f147, %f35, %f189;
	fma.rn.f32 	%f214, %f149, %f36, %f190;
	ld.shared.f32 	%f215, [%r124+-12976];
	fma.rn.f32 	%f216, %f215, %f33, %f192;
	ld.shared.f32 	%f217, [%r124+-12968];
	fma.rn.f32 	%f218, %f217, %f34, %f194;
	ld.shared.f32 	%f219, [%r124+1872];
	fma.rn.f32 	%f220, %f219, %f33, %f196;
	ld.shared.f32 	%f221, [%r124+1880];
	fma.rn.f32 	%f222, %f221, %f34, %f198;
	ld.shared.f32 	%f223, [%r124+-12972];
	fma.rn.f32 	%f224, %f223, %f35, %f200;
	ld.shared.f32 	%f225, [%r124+-12964];
	fma.rn.f32 	%f226, %f225, %f36, %f202;
	ld.shared.f32 	%f227, [%r124+1876];
	fma.rn.f32 	%f228, %f227, %f35, %f204;
	ld.shared.f32 	%f229, [%r124+1884];
	fma.rn.f32 	%f230, %f229, %f36, %f206;
	fma.rn.f32 	%f231, %f167, %f37, %f207;
	fma.rn.f32 	%f232, %f169, %f38, %f208;
	fma.rn.f32 	%f233, %f171, %f37, %f209;
	fma.rn.f32 	%f234, %f173, %f38, %f210;
	fma.rn.f32 	%f235, %f175, %f39, %f211;
	fma.rn.f32 	%f236, %f177, %f40, %f212;
	fma.rn.f32 	%f237, %f179, %f39, %f213;
	fma.rn.f32 	%f238, %f181, %f40, %f214;
	ld.shared.f32 	%f239, [%r124+-12960];
	fma.rn.f32 	%f240, %f239, %f37, %f216;
	ld.shared.f32 	%f241, [%r124+-12952];
	fma.rn.f32 	%f242, %f241, %f38, %f218;
	ld.shared.f32 	%f243, [%r124+1888];
	fma.rn.f32 	%f244, %f243, %f37, %f220;
	ld.shared.f32 	%f245, [%r124+1896];
	fma.rn.f32 	%f246, %f245, %f38, %f222;
	ld.shared.f32 	%f247, [%r124+-12956];
	fma.rn.f32 	%f248, %f247, %f39, %f224;
	ld.shared.f32 	%f249, [%r124+-12948];
	fma.rn.f32 	%f250, %f249, %f40, %f226;
	ld.shared.f32 	%f251, [%r124+1892];
	fma.rn.f32 	%f252, %f251, %f39, %f228;
	ld.shared.f32 	%f253, [%r124+1900];
	fma.rn.f32 	%f254, %f253, %f40, %f230;
	fma.rn.f32 	%f255, %f191, %f41, %f231;
	fma.rn.f32 	%f256, %f193, %f42, %f232;
	fma.rn.f32 	%f257, %f195, %f41, %f233;
	fma.rn.f32 	%f258, %f197, %f42, %f234;
	fma.rn.f32 	%f259, %f199, %f43, %f235;
	fma.rn.f32 	%f260, %f201, %f44, %f236;
	fma.rn.f32 	%f261, %f203, %f43, %f237;
	fma.rn.f32 	%f262, %f205, %f44, %f238;
	ld.shared.f32 	%f263, [%r124+-12064];
	fma.rn.f32 	%f264, %f263, %f41, %f240;
	ld.shared.f32 	%f265, [%r124+-12056];
	fma.rn.f32 	%f266, %f265, %f42, %f242;
	ld.shared.f32 	%f267, [%r124+2784];
	fma.rn.f32 	%f268, %f267, %f41, %f244;
	ld.shared.f32 	%f269, [%r124+2792];
	fma.rn.f32 	%f270, %f269, %f42, %f246;
	ld.shared.f32 	%f271, [%r124+-12060];
	fma.rn.f32 	%f272, %f271, %f43, %f248;
	ld.shared.f32 	%f273, [%r124+-12052];
	fma.rn.f32 	%f274, %f273, %f44, %f250;
	ld.shared.f32 	%f275, [%r124+2788];
	fma.rn.f32 	%f276, %f275, %f43, %f252;
	ld.shared.f32 	%f277, [%r124+2796];
	fma.rn.f32 	%f278, %f277, %f44, %f254;
	fma.rn.f32 	%f279, %f215, %f45, %f255;
	fma.rn.f32 	%f280, %f217, %f46, %f256;
	fma.rn.f32 	%f281, %f219, %f45, %f257;
	fma.rn.f32 	%f282, %f221, %f46, %f258;
	fma.rn.f32 	%f283, %f223, %f47, %f259;
	fma.rn.f32 	%f284, %f225, %f48, %f260;
	fma.rn.f32 	%f285, %f227, %f47, %f261;
	fma.rn.f32 	%f286, %f229, %f48, %f262;
	ld.shared.f32 	%f287, [%r124+-12048];
	fma.rn.f32 	%f288, %f287, %f45, %f264;
	ld.shared.f32 	%f289, [%r124+-12040];
	fma.rn.f32 	%f290, %f289, %f46, %f266;
	ld.shared.f32 	%f291, [%r124+2800];
	fma.rn.f32 	%f292, %f291, %f45, %f268;
	ld.shared.f32 	%f293, [%r124+2808];
	fma.rn.f32 	%f294, %f293, %f46, %f270;
	ld.shared.f32 	%f295, [%r124+-12044];
	fma.rn.f32 	%f296, %f295, %f47, %f272;
	ld.shared.f32 	%f297, [%r124+-12036];
	fma.rn.f32 	%f298, %f297, %f48, %f274;
	ld.shared.f32 	%f299, [%r124+2804];
	fma.rn.f32 	%f300, %f299, %f47, %f276;
	ld.shared.f32 	%f301, [%r124+2812];
	fma.rn.f32 	%f302, %f301, %f48, %f278;
	fma.rn.f32 	%f303, %f239, %f49, %f279;
	fma.rn.f32 	%f304, %f241, %f50, %f280;
	fma.rn.f32 	%f305, %f243, %f49, %f281;
	fma.rn.f32 	%f306, %f245, %f50, %f282;
	fma.rn.f32 	%f307, %f247, %f51, %f283;
	st.local.v2.f32 	[%rd42+-128], {%f303, %f307};
	fma.rn.f32 	%f308, %f249, %f52, %f284;
	st.local.v2.f32 	[%rd42+-64], {%f304, %f308};
	fma.rn.f32 	%f309, %f251, %f51, %f285;
	st.local.v2.f32 	[%rd42], {%f305, %f309};
	fma.rn.f32 	%f310, %f253, %f52, %f286;
	st.local.v2.f32 	[%rd42+64], {%f306, %f310};
	ld.shared.f32 	%f311, [%r124+-12032];
	fma.rn.f32 	%f312, %f311, %f49, %f288;
	ld.shared.f32 	%f313, [%r124+-12024];
	fma.rn.f32 	%f314, %f313, %f50, %f290;
	ld.shared.f32 	%f315, [%r124+2816];
	fma.rn.f32 	%f316, %f315, %f49, %f292;
	ld.shared.f32 	%f317, [%r124+2824];
	fma.rn.f32 	%f318, %f317, %f50, %f294;
	ld.shared.f32 	%f319, [%r124+-12028];
	fma.rn.f32 	%f320, %f319, %f51, %f296;
	st.local.v2.f32 	[%rd42+-96], {%f312, %f320};
	ld.shared.f32 	%f321, [%r124+-12020];
	fma.rn.f32 	%f322, %f321, %f52, %f298;
	st.local.v2.f32 	[%rd42+-32], {%f314, %f322};
	ld.shared.f32 	%f323, [%r124+2820];
	fma.rn.f32 	%f324, %f323, %f51, %f300;
	st.local.v2.f32 	[%rd42+32], {%f316, %f324};
	ld.shared.f32 	%f325, [%r124+2828];
	fma.rn.f32 	%f326, %f325, %f52, %f302;
	st.local.v2.f32 	[%rd42+96], {%f318, %f326};
	add.s64 	%rd42, %rd42, 8;
	add.s32 	%r130, %r130, 16;
	setp.ne.s32 	%p35, %r130, 14912;
	@%p35 bra 	$L__BB0_39;
	ld.param.u64 	%rd41, [my_kernel_kernel0_param_3];
	ld.param.u64 	%rd40, [my_kernel_kernel0_param_2];
	cvta.to.global.u64 	%rd34, %rd40;
	cvta.to.global.u64 	%rd35, %rd41;
	mul.lo.s16 	%rs33, %rs1, 288;
	cvt.u32.u16 	%r125, %rs33;
	add.s32 	%r126, %r4, %r5;
	mad.lo.s32 	%r127, %r15, 225792, %r126;
	add.s32 	%r128, %r127, %r125;
	ld.local.v4.f32 	{%f327, %f328, %f329, %f330}, [%rd2];
	mul.wide.u32 	%rd36, %r5, 4;
	add.s64 	%rd37, %rd35, %rd36;
	ld.global.nc.f32 	%f331, [%rd37];
	add.f32 	%f332, %f327, %f331;
	max.f32 	%f333, %f332, 0f00000000;
	mul.wide.u32 	%rd38, %r128, 4;
	add.s64 	%rd39, %rd34, %rd38;
	st.global.f32 	[%rd39], %f333;
	ld.local.v4.f32 	{%f334, %f335, %f336, %f337}, [%rd2+64];
	ld.global.nc.f32 	%f338, [%rd37+8];
	add.f32 	%f339, %f334, %f338;
	max.f32 	%f340, %f339, 0f00000000;
	st.global.f32 	[%rd39+8], %f340;
	ld.local.v4.f32 	{%f341, %f342, %f343, %f344}, [%rd2+128];
	add.f32 	%f345, %f341, %f331;
	max.f32 	%f346, %f345, 0f00000000;
	st.global.f32 	[%rd39+3612672], %f346;
	ld.local.v4.f32 	{%f347, %f348, %f349, %f350}, [%rd2+192];
	add.f32 	%f351, %f347, %f338;
	max.f32 	%f352, %f351, 0f00000000;
	st.global.f32 	[%rd39+3612680], %f352;
	ld.global.nc.f32 	%f353, [%rd37+4];
	add.f32 	%f354, %f328, %f353;
	max.f32 	%f355, %f354, 0f00000000;
	st.global.f32 	[%rd39+4], %f355;
	ld.global.nc.f32 	%f356, [%rd37+12];
	add.f32 	%f357, %f335, %f356;
	max.f32 	%f358, %f357, 0f00000000;
	st.global.f32 	[%rd39+12], %f358;
	add.f32 	%f359, %f342, %f353;
	max.f32 	%f360, %f359, 0f00000000;
	st.global.f32 	[%rd39+3612676], %f360;
	add.f32 	%f361, %f348, %f356;
	max.f32 	%f362, %f361, 0f00000000;
	st.global.f32 	[%rd39+3612684], %f362;
	add.f32 	%f363, %f329, %f331;
	max.f32 	%f364, %f363, 0f00000000;
	st.global.f32 	[%rd39+288], %f364;
	add.f32 	%f365, %f336, %f338;
	max.f32 	%f366, %f365, 0f00000000;
	st.global.f32 	[%rd39+296], %f366;
	add.f32 	%f367, %f343, %f331;
	max.f32 	%f368, %f367, 0f00000000;
	st.global.f32 	[%rd39+3612960], %f368;
	add.f32 	%f369, %f349, %f338;
	max.f32 	%f370, %f369, 0f00000000;
	st.global.f32 	[%rd39+3612968], %f370;
	add.f32 	%f371, %f330, %f353;
	max.f32 	%f372, %f371, 0f00000000;
	st.global.f32 	[%rd39+292], %f372;
	add.f32 	%f373, %f337, %f356;
	max.f32 	%f374, %f373, 0f00000000;
	st.global.f32 	[%rd39+300], %f374;
	add.f32 	%f375, %f344, %f353;
	max.f32 	%f376, %f375, 0f00000000;
	st.global.f32 	[%rd39+3612964], %f376;
	add.f32 	%f377, %f350, %f356;
	max.f32 	%f378, %f377, 0f00000000;
	st.global.f32 	[%rd39+3612972], %f378;
	ld.local.v4.f32 	{%f379, %f380, %f381, %f382}, [%rd2+16];
	add.f32 	%f383, %f379, %f331;
	max.f32 	%f384, %f383, 0f00000000;
	st.global.f32 	[%rd39+576], %f384;
	ld.local.v4.f32 	{%f385, %f386, %f387, %f388}, [%rd2+80];
	add.f32 	%f389, %f385, %f338;
	max.f32 	%f390, %f389, 0f00000000;
	st.global.f32 	[%rd39+584], %f390;
	ld.local.v4.f32 	{%f391, %f392, %f393, %f394}, [%rd2+144];
	add.f32 	%f395, %f391, %f331;
	max.f32 	%f396, %f395, 0f00000000;
	st.global.f32 	[%rd39+3613248], %f396;
	ld.local.v4.f32 	{%f397, %f398, %f399, %f400}, [%rd2+208];
	add.f32 	%f401, %f397, %f338;
	max.f32 	%f402, %f401, 0f00000000;
	st.global.f32 	[%rd39+3613256], %f402;
	add.f32 	%f403, %f380, %f353;
	max.f32 	%f404, %f403, 0f00000000;
	st.global.f32 	[%rd39+580], %f404;
	add.f32 	%f405, %f386, %f356;
	max.f32 	%f406, %f405, 0f00000000;
	st.global.f32 	[%rd39+588], %f406;
	add.f32 	%f407, %f392, %f353;
	max.f32 	%f408, %f407, 0f00000000;
	st.global.f32 	[%rd39+3613252], %f408;
	add.f32 	%f409, %f398, %f356;
	max.f32 	%f410, %f409, 0f00000000;
	st.global.f32 	[%rd39+3613260], %f410;
	add.f32 	%f411, %f381, %f331;
	max.f32 	%f412, %f411, 0f00000000;
	st.global.f32 	[%rd39+864], %f412;
	add.f32 	%f413, %f387, %f338;
	max.f32 	%f414, %f413, 0f00000000;
	st.global.f32 	[%rd39+872], %f414;
	add.f32 	%f415, %f393, %f331;
	max.f32 	%f416, %f415, 0f00000000;
	st.global.f32 	[%rd39+3613536], %f416;
	add.f32 	%f417, %f399, %f338;
	max.f32 	%f418, %f417, 0f00000000;
	st.global.f32 	[%rd39+3613544], %f418;
	add.f32 	%f419, %f382, %f353;
	max.f32 	%f420, %f419, 0f00000000;
	st.global.f32 	[%rd39+868], %f420;
	add.f32 	%f421, %f388, %f356;
	max.f32 	%f422, %f421, 0f00000000;
	st.global.f32 	[%rd39+876], %f422;
	add.f32 	%f423, %f394, %f353;
	max.f32 	%f424, %f423, 0f00000000;
	st.global.f32 	[%rd39+3613540], %f424;
	add.f32 	%f425, %f400, %f356;
	max.f32 	%f426, %f425, 0f00000000;
	st.global.f32 	[%rd39+3613548], %f426;
	ld.local.v4.f32 	{%f427, %f428, %f429, %f430}, [%rd2+32];
	add.f32 	%f431, %f427, %f331;
	max.f32 	%f432, %f431, 0f00000000;
	st.global.f32 	[%rd39+16128], %f432;
	ld.local.v4.f32 	{%f433, %f434, %f435, %f436}, [%rd2+96];
	add.f32 	%f437, %f433, %f338;
	max.f32 	%f438, %f437, 0f00000000;
	st.global.f32 	[%rd39+16136], %f438;
	ld.local.v4.f32 	{%f439, %f440, %f441, %f442}, [%rd2+160];
	add.f32 	%f443, %f439, %f331;
	max.f32 	%f444, %f443, 0f00000000;
	st.global.f32 	[%rd39+3628800], %f444;
	ld.local.v4.f32 	{%f445, %f446, %f447, %f448}, [%rd2+224];
	add.f32 	%f449, %f445, %f338;
	max.f32 	%f450, %f449, 0f00000000;
	st.global.f32 	[%rd39+3628808], %f450;
	add.f32 	%f451, %f428, %f353;
	max.f32 	%f452, %f451, 0f00000000;
	st.global.f32 	[%rd39+16132], %f452;
	add.f32 	%f453, %f434, %f356;
	max.f32 	%f454, %f453, 0f00000000;
	st.global.f32 	[%rd39+16140], %f454;
	add.f32 	%f455, %f440, %f353;
	max.f32 	%f456, %f455, 0f00000000;
	st.global.f32 	[%rd39+3628804], %f456;
	add.f32 	%f457, %f446, %f356;
	max.f32 	%f458, %f457, 0f00000000;
	st.global.f32 	[%rd39+3628812], %f458;
	add.f32 	%f459, %f429, %f331;
	max.f32 	%f460, %f459, 0f00000000;
	st.global.f32 	[%rd39+16416], %f460;
	add.f32 	%f461, %f435, %f338;
	max.f32 	%f462, %f461, 0f00000000;
	st.global.f32 	[%rd39+16424], %f462;
	add.f32 	%f463, %f441, %f331;
	max.f32 	%f464, %f463, 0f00000000;
	st.global.f32 	[%rd39+3629088], %f464;
	add.f32 	%f465, %f447, %f338;
	max.f32 	%f466, %f465, 0f00000000;
	st.global.f32 	[%rd39+3629096], %f466;
	add.f32 	%f467, %f430, %f353;
	max.f32 	%f468, %f467, 0f00000000;
	st.global.f32 	[%rd39+16420], %f468;
	add.f32 	%f469, %f436, %f356;
	max.f32 	%f470, %f469, 0f00000000;
	st.global.f32 	[%rd39+16428], %f470;
	add.f32 	%f471, %f442, %f353;
	max.f32 	%f472, %f471, 0f00000000;
	st.global.f32 	[%rd39+3629092], %f472;
	add.f32 	%f473, %f448, %f356;
	max.f32 	%f474, %f473, 0f00000000;
	st.global.f32 	[%rd39+3629100], %f474;
	ld.local.v4.f32 	{%f475, %f476, %f477, %f478}, [%rd2+48];
	add.f32 	%f479, %f475, %f331;
	max.f32 	%f480, %f479, 0f00000000;
	st.global.f32 	[%rd39+16704], %f480;
	ld.local.v4.f32 	{%f481, %f482, %f483, %f484}, [%rd2+112];
	add.f32 	%f485, %f481, %f338;
	max.f32 	%f486, %f485, 0f00000000;
	st.global.f32 	[%rd39+16712], %f486;
	ld.local.v4.f32 	{%f487, %f488, %f489, %f490}, [%rd2+176];
	add.f32 	%f491, %f487, %f331;
	max.f32 	%f492, %f491, 0f00000000;
	st.global.f32 	[%rd39+3629376], %f492;
	ld.local.v4.f32 	{%f493, %f494, %f495, %f496}, [%rd2+240];
	add.f32 	%f497, %f493, %f338;
	max.f32 	%f498, %f497, 0f00000000;
	st.global.f32 	[%rd39+3629384], %f498;
	add.f32 	%f499, %f476, %f353;
	max.f32 	%f500, %f499, 0f00000000;
	st.global.f32 	[%rd39+16708], %f500;
	add.f32 	%f501, %f482, %f356;
	max.f32 	%f502, %f501, 0f00000000;
	st.global.f32 	[%rd39+16716], %f502;
	add.f32 	%f503, %f488, %f353;
	max.f32 	%f504, %f503, 0f00000000;
	st.global.f32 	[%rd39+3629380], %f504;
	add.f32 	%f505, %f494, %f356;
	max.f32 	%f506, %f505, 0f00000000;
	st.global.f32 	[%rd39+3629388], %f506;
	add.f32 	%f507, %f477, %f331;
	max.f32 	%f508, %f507, 0f00000000;
	st.global.f32 	[%rd39+16992], %f508;
	add.f32 	%f509, %f483, %f338;
	max.f32 	%f510, %f509, 0f00000000;
	st.global.f32 	[%rd39+17000], %f510;
	add.f32 	%f511, %f489, %f331;
	max.f32 	%f512, %f511, 0f00000000;
	st.global.f32 	[%rd39+3629664], %f512;
	add.f32 	%f513, %f495, %f338;
	max.f32 	%f514, %f513, 0f00000000;
	st.global.f32 	[%rd39+3629672], %f514;
	add.f32 	%f515, %f478, %f353;
	max.f32 	%f516, %f515, 0f00000000;
	st.global.f32 	[%rd39+16996], %f516;
	add.f32 	%f517, %f484, %f356;
	max.f32 	%f518, %f517, 0f00000000;
	st.global.f32 	[%rd39+17004], %f518;
	add.f32 	%f519, %f490, %f353;
	max.f32 	%f520, %f519, 0f00000000;
	st.global.f32 	[%rd39+3629668], %f520;
	add.f32 	%f521, %f496, %f356;
	max.f32 	%f522, %f521, 0f00000000;
	st.global.f32 	[%rd39+3629676], %f522;
	ret;

}


// ===== COMPILED SASS (sm_100) =====

	.target	sm_100

	.elftype	@"ET_EXEC"


//--------------------- .note.nv.tkinfo           --------------------------
	.section	.note.nv.tkinfo,"",@"SHT_NOTE"
	.sectionflags	@"SHF_NOTE_NV_TKINFO"
	.tkinfo
        /*0018*/ 	.word	0x00000002
        /*0030*/ 	.string	""
        /*0030*/ 	.string	"ptxas"
        /*0030*/ 	.string	"Cuda compilation tools, release 13.0, V13.0.88"
        /*0030*/ 	.string	"Build cuda_13.0.r13.0/compiler.36424714_0"
        /*0030*/ 	.string	"-arch sm_100 -m 64 "



//--------------------- .note.nv.cuinfo           --------------------------
	.section	.note.nv.cuinfo,"",@"SHT_NOTE"
	.sectionflags	@"SHF_NOTE_NV_CUINFO"
        /*0018*/ 	.short	0x0002
        /*001a*/ 	.short	0x0064
        /*001c*/ 	.short	0x0082
	.zero		2


//--------------------- .nv.info                  --------------------------
	.section	.nv.info,"",@"SHT_CUDA_INFO"
	.align	4


	//----- nvinfo : EIATTR_REGCOUNT
	.align		4
        /*0000*/ 	.byte	0x04, 0x2f
        /*0002*/ 	.short	(.L_1 - .L_0)
	.align		4
.L_0:
        /*0004*/ 	.word	index@(my_kernel_kernel0)
        /*0008*/ 	.word	0x00000048


	//----- nvinfo : EIATTR_FRAME_SIZE
	.align		4
.L_1:
        /*000c*/ 	.byte	0x04, 0x11
        /*000e*/ 	.short	(.L_3 - .L_2)
	.align		4
.L_2:
        /*0010*/ 	.word	index@(my_kernel_kernel0)
        /*0014*/ 	.word	0x00000100


	//----- nvinfo : EIATTR_MIN_STACK_SIZE
	.align		4
.L_3:
        /*0018*/ 	.byte	0x04, 0x12
        /*001a*/ 	.short	(.L_5 - .L_4)
	.align		4
.L_4:
        /*001c*/ 	.word	index@(my_kernel_kernel0)
        /*0020*/ 	.word	0x00000100
.L_5:


//--------------------- .nv.compat                --------------------------
	.section	.nv.compat,"",@"SHT_CUDA_COMPAT_INFO"
	.align	4
        /*0000*/ 	.byte	0x02, 0x09, 0x00, 0x00, 0x02, 0x02, 0x01, 0x00, 0x02, 0x05, 0x05, 0x00, 0x03, 0x07, 0x01, 0x01
        /*0010*/ 	.byte	0x02, 0x03, 0x00, 0x00, 0x02, 0x06, 0x01, 0x00, 0x04, 0x0b, 0x08, 0x00, 0x09, 0x00, 0x00, 0x00
        /*0020*/ 	.byte	0x00, 0x00, 0x00, 0x00


//--------------------- .nv.info.my_kernel_kernel0 --------------------------
	.section	.nv.info.my_kernel_kernel0,"",@"SHT_CUDA_INFO"
	.sectionflags	@""
	.align	4


	//----- nvinfo : EIATTR_CUDA_API_VERSION
	.align		4
        /*0000*/ 	.byte	0x04, 0x37
        /*0002*/ 	.short	(.L_7 - .L_6)
.L_6:
        /*0004*/ 	.word	0x00000082


	//----- nvinfo : EIATTR_KPARAM_INFO
	.align		4
.L_7:
        /*0008*/ 	.byte	0x04, 0x17
        /*000a*/ 	.short	(.L_9 - .L_8)
.L_8:
        /*000c*/ 	.word	0x00000000
        /*0010*/ 	.short	0x0003
        /*0012*/ 	.short	0x0018
        /*0014*/ 	.byte	0x00, 0xf5, 0x21, 0x00


	//----- nvinfo : EIATTR_KPARAM_INFO
	.align		4
.L_9:
        /*0018*/ 	.byte	0x04, 0x17
        /*001a*/ 	.short	(.L_11 - .L_10)
.L_10:
        /*001c*/ 	.word	0x00000000
        /*0020*/ 	.short	0x0002
        /*0022*/ 	.short	0x0010
        /*0024*/ 	.byte	0x00, 0xf5, 0x21, 0x00


	//----- nvinfo : EIATTR_KPARAM_INFO
	.align		4
.L_11:
        /*0028*/ 	.byte	0x04, 0x17
        /*002a*/ 	.short	(.L_13 - .L_12)
.L_12:
        /*002c*/ 	.word	0x00000000
        /*0030*/ 	.short	0x0001
        /*0032*/ 	.short	0x0008
        /*0034*/ 	.byte	0x00, 0xf5, 0x21, 0x00


	//----- nvinfo : EIATTR_KPARAM_INFO
	.align		4
.L_13:
        /*0038*/ 	.byte	0x04, 0x17
        /*003a*/ 	.short	(.L_15 - .L_14)
.L_14:
        /*003c*/ 	.word	0x00000000
        /*0040*/ 	.short	0x0000
        /*0042*/ 	.short	0x0000
        /*0044*/ 	.byte	0x00, 0xf5, 0x21, 0x00


	//----- nvinfo : EIATTR_SPARSE_MMA_MASK
	.align		4
.L_15:
        /*0048*/ 	.byte	0x03, 0x50
        /*004a*/ 	.short	0x0000


	//----- nvinfo : EIATTR_MAXREG_COUNT
	.align		4
        /*004c*/ 	.byte	0x03, 0x1b
        /*004e*/ 	.short	0x00ff


	//----- nvinfo : EIATTR_NUM_BARRIERS
	.align		4
        /*0050*/ 	.byte	0x02, 0x4c
        /*0052*/ 	.byte	0x01
	.zero		1


	//----- nvinfo : EIATTR_MERCURY_ISA_VERSION
	.align		4
        /*0054*/ 	.byte	0x03, 0x5f
        /*0056*/ 	.short	0x0101


	//----- nvinfo : EIATTR_VRC_CTA_INIT_COUNT
	.align		4
        /*0058*/ 	.byte	0x02, 0x4a
	.zero		1
	.zero		1


	//----- nvinfo : EIATTR_EXIT_INSTR_OFFSETS
	.align		4
        /*005c*/ 	.byte	0x04, 0x1c
        /*005e*/ 	.short	(.L_17 - .L_16)


	//   ....[0]....
.L_16:
        /*0060*/ 	.word	0x00002dd0


	//----- nvinfo : EIATTR_CRS_STACK_SIZE
	.align		4
.L_17:
        /*0064*/ 	.byte	0x04, 0x1e
        /*0066*/ 	.short	(.L_19 - .L_18)
.L_18:
        /*0068*/ 	.word	0x00000000


	//----- nvinfo : EIATTR_CBANK_PARAM_SIZE
	.align		4
.L_19:
        /*006c*/ 	.byte	0x03, 0x19
        /*006e*/ 	.short	0x0020


	//----- nvinfo : EIATTR_PARAM_CBANK
	.align		4
        /*0070*/ 	.byte	0x04, 0x0a
        /*0072*/ 	.short	(.L_21 - .L_20)
	.align		4
.L_20:
        /*0074*/ 	.word	index@(.nv.constant0.my_kernel_kernel0)
        /*0078*/ 	.short	0x0380
        /*007a*/ 	.short	0x0020


	//----- nvinfo : EIATTR_SW_WAR
	.align		4
.L_21:
        /*007c*/ 	.byte	0x04, 0x36
        /*007e*/ 	.short	(.L_23 - .L_22)
.L_22:
        /*0080*/ 	.word	0x00000008
.L_23:


//--------------------- .nv.callgraph             --------------------------
	.section	.nv.callgraph,"",@"SHT_CUDA_CALLGRAPH"
	.align	4
	.sectionentsize	8
	.align		4
        /*0000*/ 	.word	0x00000000
	.align		4
        /*0004*/ 	.word	0xffffffff
	.align		4
        /*0008*/ 	.word	0x00000000
	.align		4
        /*000c*/ 	.word	0xfffffffe
	.align		4
        /*0010*/ 	.word	0x00000000
	.align		4
        /*0014*/ 	.word	0xfffffffd
	.align		4
        /*0018*/ 	.word	0x00000000
	.align		4
        /*001c*/ 	.word	0xfffffffc


//--------------------- .text.my_kernel_kernel0   --------------------------
	.section	.text.my_kernel_kernel0,"ax",@progbits
	.align	128
        .global         my_kernel_kernel0
        .type           my_kernel_kernel0,@function
        .size           my_kernel_kernel0,(.L_x_29 - my_kernel_kernel0)
        .other          my_kernel_kernel0,@"STO_CUDA_ENTRY STV_DEFAULT"
my_kernel_kernel0:
.text.my_kernel_kernel0:
[----:B------:R-:W0:Y:S01]  /*0000*/  LDC R1, c[0x0][0x37c] ;  /* 0x0000df00ff017b82 */ /* 0x000e220000000800 */
[----:B------:R-:W1:Y:S01]  /*0010*/  S2R R8, SR_CTAID.X ;  /* 0x0000000000087919 */ /* 0x000e620000002500 */
[----:B0-----:R-:W-:-:S06]  /*0020*/  IADD3 R1, PT, PT, R1, -0x100, RZ ;  /* 0xffffff0001017810 */ /* 0x001fcc0007ffe0ff */
[----:B------:R-:W0:Y:S01]  /*0030*/  LDC.64 R4, c[0x0][0x380] ;  /* 0x0000e000ff047b82 */ /* 0x000e220000000a00 */
[----:B------:R-:W-:Y:S01]  /*0040*/  HFMA2 R9, -RZ, RZ, 0, 0 ;  /* 0x00000000ff097431 */ /* 0x000fe200000001ff */
[----:B------:R-:W2:Y:S01]  /*0050*/  S2R R2, SR_TID.X ;  /* 0x0000000000027919 */ /* 0x000ea20000002100 */
[----:B------:R-:W-:Y:S01]  /*0060*/  PRMT R3, R3, 0x3340, R3 ;  /* 0x0000334003037816 */ /* 0x000fe20000000003 */
[----:B------:R-:W3:Y:S01]  /*0070*/  LDCU.64 UR6, c[0x0][0x358] ;  /* 0x00006b00ff0677ac */ /* 0x000ee20008000a00 */
[----:B------:R-:W-:Y:S01]  /*0080*/  PRMT R6, R6, 0x3340, R6 ;  /* 0x0000334006067816 */ /* 0x000fe20000000006 */
[----:B------:R4:W-:Y:S04]  /*0090*/  STL.128 [R1], RZ ;  /* 0x000000ff01007387 */ /* 0x0009e80000100c00 */
[----:B------:R4:W-:Y:S04]  /*00a0*/  STL.128 [R1+0x40], RZ ;  /* 0x000040ff01007387 */ /* 0x0009e80000100c00 */
[----:B------:R4:W-:Y:S04]  /*00b0*/  STL.128 [R1+0x80], RZ ;  /* 0x000080ff01007387 */ /* 0x0009e80000100c00 */
[----:B------:R4:W-:Y:S04]  /*00c0*/  STL.128 [R1+0xc0], RZ ;  /* 0x0000c0ff01007387 */ /* 0x0009e80000100c00 */
[----:B------:R4:W-:Y:S04]  /*00d0*/  STL.128 [R1+0x20], RZ ;  /* 0x000020ff01007387 */ /* 0x0009e80000100c00 */
[----:B------:R4:W-:Y:S01]  /*00e0*/  STL.128 [R1+0x60], RZ ;  /* 0x000060ff01007387 */ /* 0x0009e20000100c00 */
[----:B-1----:R-:W-:-:S03]  /*00f0*/  IMAD.HI.U32 R0, R8, 0x38e38e39, RZ ;  /* 0x38e38e3908007827 */ /* 0x002fc600078e00ff */
[----:B------:R4:W-:Y:S01]  /*0100*/  STL.128 [R1+0xa0], RZ ;  /* 0x0000a0ff01007387 */ /* 0x0009e20000100c00 */
[----:B--2---:R-:W-:-:S03]  /*0110*/  SHF.L.U32 R10, R2, 0x2, RZ ;  /* 0x00000002020a7819 */ /* 0x004fc600000006ff */
[----:B------:R4:W-:Y:S01]  /*0120*/  STL.128 [R1+0xe0], RZ ;  /* 0x0000e0ff01007387 */ /* 0x0009e20000100c00 */
[----:B------:R-:W-:Y:S02]  /*0130*/  SHF.R.U32.HI R7, RZ, 0x2, R0 ;  /* 0x00000002ff077819 */ /* 0x000fe40000011600 */
[----:B------:R-:W-:Y:S01]  /*0140*/  IADD3 R0, PT, PT, R1, 0x80, RZ ;  /* 0x0000008001007810 */ /* 0x000fe20007ffe0ff */
[----:B------:R4:W-:Y:S02]  /*0150*/  STL.128 [R1+0x10], RZ ;  /* 0x000010ff01007387 */ /* 0x0009e40000100c00 */
[C---:B------:R-:W-:Y:S02]  /*0160*/  IMAD R63, R7.reuse, -0x12, R8 ;  /* 0xffffffee073f7824 */ /* 0x040fe400078e0208 */
[----:B------:R4:W-:Y:S01]  /*0170*/  STL.128 [R1+0x50], RZ ;  /* 0x000050ff01007387 */ /* 0x0009e20000100c00 */
[C---:B------:R-:W-:Y:S01]  /*0180*/  IMAD R66, R7.reuse, 0x1f80, RZ ;  /* 0x00001f8007427824 */ /* 0x040fe200078e02ff */
[----:B------:R-:W-:-:S02]  /*0190*/  SHF.L.U32 R7, R7, 0x1, RZ ;  /* 0x0000000107077819 */ /* 0x000fc400000006ff */
[----:B------:R4:W-:Y:S01]  /*01a0*/  STL.128 [R1+0x90], RZ ;  /* 0x000090ff01007387 */ /* 0x0009e20000100c00 */
[----:B------:R-:W-:-:S03]  /*01b0*/  SHF.L.U32 R63, R63, 0x2, RZ ;  /* 0x000000023f3f7819 */ /* 0x000fc600000006ff */
[----:B------:R4:W-:Y:S01]  /*01c0*/  STL.128 [R1+0xd0], RZ ;  /* 0x0000d0ff01007387 */ /* 0x0009e20000100c00 */
[----:B------:R-:W-:-:S03]  /*01d0*/  LOP3.LUT R8, R66, R63, RZ, 0xfc, !PT ;  /* 0x0000003f42087212 */ /* 0x000fc600078efcff */
[----:B------:R4:W-:Y:S01]  /*01e0*/  STL.128 [R1+0x30], RZ ;  /* 0x000030ff01007387 */ /* 0x0009e20000100c00 */
[----:B------:R-:W-:-:S03]  /*01f0*/  IADD3 R8, PT, PT, R8, -0x1008, RZ ;  /* 0xffffeff808087810 */ /* 0x000fc60007ffe0ff */
[----:B------:R4:W-:Y:S04]  /*0200*/  STL.128 [R1+0x70], RZ ;  /* 0x000070ff01007387 */ /* 0x0009e80000100c00 */
[----:B------:R4:W-:Y:S04]  /*0210*/  STL.128 [R1+0xb0], RZ ;  /* 0x0000b0ff01007387 */ /* 0x0009e80000100c00 */
[----:B0--3--:R4:W-:Y:S02]  /*0220*/  STL.128 [R1+0xf0], RZ ;  /* 0x0000f0ff01007387 */ /* 0x0099e40000100c00 */
.L_x_24:
[----:B------:R-:W-:Y:S01]  /*0230*/  IMAD R17, R9, 0x38, R2 ;  /* 0x0000003809117824 */ /* 0x000fe200078e0202 */
[----:B------:R-:W-:Y:S04]  /*0240*/  BSSY.RECONVERGENT B0, `(.L_x_0) ;  /* 0x0000057000007945 */ /* 0x000fe80003800200 */
[----:B------:R-:W-:-:S13]  /*0250*/  ISETP.GT.U32.AND P0, PT, R17, 0x73f, PT ;  /* 0x0000073f1100780c */ /* 0x000fda0003f04070 */
[----:B0123--:R-:W-:Y:S05]  /*0260*/  @P0 BRA `(.L_x_1) ;  /* 0x0000000400500947 */ /* 0x00ffea0003800000 */
[----:B------:R-:W-:Y:S01]  /*0270*/  LOP3.LUT R11, R17, 0xffff, RZ, 0xc0, !PT ;  /* 0x0000ffff110b7812 */ /* 0x000fe200078ec0ff */
[----:B------:R-:W-:Y:S01]  /*0280*/  HFMA2 R15, -RZ, RZ, 0, 4.291534423828125e-06 ;  /* 0x00000048ff0f7431 */ /* 0x000fe200000001ff */
[----:B------:R-:W0:Y:S01]  /*0290*/  S2UR UR5, SR_CgaCtaId ;  /* 0x00000000000579c3 */ /* 0x000e220000008800 */
[----:B------:R-:W-:Y:S01]  /*02a0*/  MOV R16, 0xfc0 ;  /* 0x00000fc000107802 */ /* 0x000fe20000000f00 */
[----:B------:R-:W-:Y:S01]  /*02b0*/  UMOV UR4, 0x400 ;  /* 0x0000040000047882 */ /* 0x000fe20000000000 */
[----:B------:R-:W-:Y:S01]  /*02c0*/  IMAD R13, R11, 0x469f, RZ ;  /* 0x0000469f0b0d7824 */ /* 0x000fe200078e02ff */
[----:B------:R-:W-:Y:S04]  /*02d0*/  BSSY.RECONVERGENT B1, `(.L_x_2) ;  /* 0x000002e000017945 */ /* 0x000fe80003800200 */
[----:B------:R-:W-:-:S04]  /*02e0*/  SHF.R.U32.HI R11, RZ, 0x16, R13 ;  /* 0x00000016ff0b7819 */ /* 0x000fc8000001160d */
[C---:B------:R-:W-:Y:S01]  /*02f0*/  PRMT R12, R11.reuse, 0x9910, RZ ;  /* 0x000099100b0c7816 */ /* 0x040fe200000000ff */
[----:B------:R-:W-:-:S04]  /*0300*/  IMAD R11, R11, 0x37200, R8 ;  /* 0x000372000b0b7824 */ /* 0x000fc800078e0208 */
[----:B------:R-:W-:-:S05]  /*0310*/  IMAD R12, R12, 0xe8, RZ ;  /* 0x000000e80c0c7824 */ /* 0x000fca00078e02ff */
[----:B------:R-:W-:Y:S01]  /*0320*/  IADD3 R12, PT, PT, RZ, -R12, RZ ;  /* 0x8000000cff0c7210 */ /* 0x000fe20007ffe0ff */
[----:B0-----:R-:W-:-:S03]  /*0330*/  ULEA UR4, UR5, UR4, 0x18 ;  /* 0x0000000405047291 */ /* 0x001fc6000f8ec0ff */
[----:B------:R-:W-:-:S04]  /*0340*/  PRMT R12, R12, 0x7710, RZ ;  /* 0x000077100c0c7816 */ /* 0x000fc800000000ff */
[----:B------:R-:W-:-:S04]  /*0350*/  IADD3 R12, PT, PT, R17, R12, RZ ;  /* 0x0000000c110c7210 */ /* 0x000fc80007ffe0ff */
[----:B------:R-:W-:-:S04]  /*0360*/  LOP3.LUT R12, R12, 0xfe, RZ, 0xc0, !PT ;  /* 0x000000fe0c0c7812 */ /* 0x000fc800078ec0ff */
[----:B------:R-:W-:-:S04]  /*0370*/  SHF.R.U32.HI R12, RZ, 0x1, R12 ;  /* 0x00000001ff0c7819 */ /* 0x000fc8000001160c */
[----:B------:R-:W-:Y:S02]  /*0380*/  PRMT R14, R12, 0x9910, RZ ;  /* 0x000099100c0e7816 */ /* 0x000fe400000000ff */
[----:B------:R-:W-:Y:S02]  /*0390*/  SHF.R.U32.HI R12, RZ, 0x14, R13 ;  /* 0x00000014ff0c7819 */ /* 0x000fe4000001160d */
[----:B------:R-:W-:Y:S02]  /*03a0*/  MOV R13, R14 ;  /* 0x0000000e000d7202 */ /* 0x000fe40000000f00 */
[----:B------:R-:W-:-:S03]  /*03b0*/  PRMT R14, R12, 0x9910, RZ ;  /* 0x000099100c0e7816 */ /* 0x000fc600000000ff */
[----:B------:R-:W-:Y:S01]  /*03c0*/  IMAD R12, R13, 0x47, RZ ;  /* 0x000000470d0c7824 */ /* 0x000fe200078e02ff */
[----:B------:R-:W-:-:S04]  /*03d0*/  MOV R13, R14 ;  /* 0x0000000e000d7202 */ /* 0x000fc80000000f00 */
[----:B------:R-:W-:Y:S01]  /*03e0*/  LOP3.LUT R12, R12, 0xffff, RZ, 0xc0, !PT ;  /* 0x0000ffff0c0c7812 */ /* 0x000fe200078ec0ff */
[----:B------:R-:W-:-:S03]  /*03f0*/  IMAD R13, R13, 0x3a, RZ ;  /* 0x0000003a0d0d7824 */ /* 0x000fc600078e02ff */
[----:B------:R-:W-:Y:S02]  /*0400*/  SHF.R.U32.HI R12, RZ, 0xb, R12 ;  /* 0x0000000bff0c7819 */ /* 0x000fe4000001160c */
[----:B------:R-:W-:Y:S02]  /*0410*/  IADD3 R13, PT, PT, RZ, -R13, RZ ;  /* 0x8000000dff0d7210 */ /* 0x000fe40007ffe0ff */
[----:B------:R-:W-:Y:S02]  /*0420*/  LOP3.LUT R12, R12, 0xffff, RZ, 0xc0, !PT ;  /* 0x0000ffff0c0c7812 */ /* 0x000fe400078ec0ff */
[----:B------:R-:W-:Y:S02]  /*0430*/  PRMT R13, R13, 0x7710, RZ ;  /* 0x000077100d0d7816 */ /* 0x000fe400000000ff */
[----:B------:R-:W-:Y:S02]  /*0440*/  PRMT R14, R15, 0x3340, R12 ;  /* 0x000033400f0e7816 */ /* 0x000fe4000000000c */
[----:B------:R-:W-:-:S02]  /*0450*/  IADD3 R13, PT, PT, R17, R13, RZ ;  /* 0x0000000d110d7210 */ /* 0x000fc40007ffe0ff */
[----:B------:R-:W-:Y:S02]  /*0460*/  PRMT R15, R14, 0x5410, R3 ;  /* 0x000054100e0f7816 */ /* 0x000fe40000000003 */
[----:B------:R-:W-:Y:S02]  /*0470*/  PRMT R14, R13, 0x5410, R16 ;  /* 0x000054100d0e7816 */ /* 0x000fe40000000010 */
[CC--:B------:R-:W-:Y:S02]  /*0480*/  LOP3.LUT P0, RZ, R7.reuse, R12.reuse, RZ, 0xfc, !PT ;  /* 0x0000000c07ff7212 */ /* 0x0c0fe4000780fcff */
[----:B------:R-:W-:Y:S01]  /*0490*/  IADD3 R12, PT, PT, R7, R12, RZ ;  /* 0x0000000c070c7210 */ /* 0x000fe20007ffe0ff */
[----:B------:R-:W-:Y:S01]  /*04a0*/  IDP.2A.LO.U16.U8 R14, R14, R15, RZ ;  /* 0x0000000f0e0e7226 */ /* 0x000fe200000010ff */
[----:B------:R-:W-:Y:S01]  /*04b0*/  LOP3.LUT R13, R13, 0xffff, RZ, 0xc0, !PT ;  /* 0x0000ffff0d0d7812 */ /* 0x000fe200078ec0ff */
[----:B------:R-:W-:Y:S01]  /*04c0*/  IMAD R15, R9, 0xe0, R10 ;  /* 0x000000e0090f7824 */ /* 0x000fe200078e020a */
[----:B------:R-:W-:-:S02]  /*04d0*/  ISETP.GT.U32.OR P0, PT, R12, 0x38, !P0 ;  /* 0x000000380c00780c */ /* 0x000fc40004704470 */
[----:B------:R-:W-:Y:S02]  /*04e0*/  IADD3 R11, PT, PT, R11, R14, RZ ;  /* 0x0000000e0b0b7210 */ /* 0x000fe40007ffe0ff */
[C---:B------:R-:W-:Y:S02]  /*04f0*/  ISETP.GT.U32.AND P1, PT, R15.reuse, 0x1cff, PT ;  /* 0x00001cff0f00780c */ /* 0x040fe40003f24070 */
[----:B------:R-:W-:Y:S02]  /*0500*/  LEA R16, R15, UR4, 0x2 ;  /* 0x000000040f107c11 */ /* 0x000fe4000f8e10ff */
[----:B------:R-:W-:Y:S01]  /*0510*/  IADD3 R14, PT, PT, R13, -0x39, RZ ;  /* 0xffffffc70d0e7810 */ /* 0x000fe20007ffe0ff */
[----:B------:R-:W-:-:S08]  /*0520*/  IMAD.WIDE R12, R11, 0x4, R4 ;  /* 0x000000040b0c7825 */ /* 0x000fd000078e0204 */
[----:B------:R-:W-:Y:S05]  /*0530*/  @P1 BRA `(.L_x_3) ;  /* 0x00000000001c1947 */ /* 0x000fea0003800000 */
[----:B------:R-:W-:Y:S01]  /*0540*/  ISETP.LT.U32.OR P1, PT, R14, -0x38, P0 ;  /* 0xffffffc80e00780c */ /* 0x000fe20000721470 */
[----:B------:R-:W-:Y:S01]  /*0550*/  BSSY.RECONVERGENT B2, `(.L_x_4) ;  /* 0x0000004000027945 */ /* 0x000fe20003800200 */
[----:B------:R-:W-:-:S11]  /*0560*/  MOV R11, RZ ;  /* 0x000000ff000b7202 */ /* 0x000fd60000000f00 */
[----:B------:R-:W-:Y:S05]  /*0570*/  @P1 BRA `(.L_x_5) ;  /* 0x0000000000041947 */ /* 0x000fea0003800000 */
[----:B------:R0:W5:Y:S02]  /*0580*/  LDG.E.CONSTANT R11, desc[UR6][R12.64] ;  /* 0x000000060c0b7981 */ /* 0x000164000c1e9900 */
.L_x_5:
[----:B------:R-:W-:Y:S05]  /*0590*/  BSYNC.RECONVERGENT B2 ;  /* 0x0000000000027941 */ /* 0x000fea0003800200 */
.L_x_4:
[----:B-----5:R1:W-:Y:S02]  /*05a0*/  STS [R16], R11 ;  /* 0x0000000b10007388 */ /* 0x0203e40000000800 */
.L_x_3:
[----:B------:R-:W-:Y:S05]  /*05b0*/  BSYNC.RECONVERGENT B1 ;  /* 0x0000000000017941 */ /* 0x000fea0003800200 */
.L_x_2:
[----:B------:R-:W-:Y:S01]  /*05c0*/  ISETP.GT.U32.AND P1, PT, R15, 0x1cfe, PT ;  /* 0x00001cfe0f00780c */ /* 0x000fe20003f24070 */
[----:B------:R-:W-:-:S12]  /*05d0*/  BSSY.RECONVERGENT B1, `(.L_x_6) ;  /* 0x0000009000017945 */ /* 0x000fd80003800200 */
[----:B------:R-:W-:Y:S05]  /*05e0*/  @P1 BRA `(.L_x_7) ;  /* 0x00000000001c1947 */ /* 0x000fea0003800000 */
[----:B------:R-:W-:Y:S01]  /*05f0*/  ISETP.LT.U32.OR P1, PT, R14, -0x38, P0 ;  /* 0xffffffc80e00780c */ /* 0x000fe20000721470 */
[----:B------:R-:W-:Y:S01]  /*0600*/  BSSY.RECONVERGENT B2, `(.L_x_8) ;  /* 0x0000004000027945 */ /* 0x000fe20003800200 */
[----:B-1----:R-:W-:-:S11]  /*0610*/  HFMA2 R11, -RZ, RZ, 0, 0 ;  /* 0x00000000ff0b7431 */ /* 0x002fd600000001ff */
[----:B------:R-:W-:Y:S05]  /*0620*/  @P1 BRA `(.L_x_9) ;  /* 0x0000000000041947 */ /* 0x000fea0003800000 */
[----:B------:R1:W5:Y:S02]  /*0630*/  LDG.E.CONSTANT R11, desc[UR6][R12.64+0x4] ;  /* 0x000004060c0b7981 */ /* 0x000364000c1e9900 */
.L_x_9:
[----:B------:R-:W-:Y:S05]  /*0640*/  BSYNC.RECONVERGENT B2 ;  /* 0x0000000000027941 */ /* 0x000fea0003800200 */
.L_x_8:
[----:B-----5:R2:W-:Y:S02]  /*0650*/  STS [R16+0x4], R11 ;  /* 0x0000040b10007388 */ /* 0x0205e40000000800 */
.L_x_7:
[----:B------:R-:W-:Y:S05]  /*0660*/  BSYNC.RECONVERGENT B1 ;  /* 0x0000000000017941 */ /* 0x000fea0003800200 */
.L_x_6:
[----:B------:R-:W-:Y:S01]  /*0670*/  ISETP.GT.U32.AND P1, PT, R15, 0x1cfd, PT ;  /* 0x00001cfd0f00780c */ /* 0x000fe20003f24070 */
[----:B------:R-:W-:-:S12]  /*0680*/  BSSY.RECONVERGENT B1, `(.L_x_10) ;  /* 0x0000009000017945 */ /* 0x000fd80003800200 */
[----:B------:R-:W-:Y:S05]  /*0690*/  @P1 BRA `(.L_x_11) ;  /* 0x00000000001c1947 */ /* 0x000fea0003800000 */
[----:B------:R-:W-:Y:S01]  /*06a0*/  ISETP.LT.U32.OR P1, PT, R14, -0x38, P0 ;  /* 0xffffffc80e00780c */ /* 0x000fe20000721470 */
[----:B------:R-:W-:Y:S01]  /*06b0*/  BSSY.RECONVERGENT B2, `(.L_x_12) ;  /* 0x0000004000027945 */ /* 0x000fe20003800200 */
[----:B-12---:R-:W-:-:S11]  /*06c0*/  MOV R11, RZ ;  /* 0x000000ff000b7202 */ /* 0x006fd60000000f00 */
[----:B------:R-:W-:Y:S05]  /*06d0*/  @P1 BRA `(.L_x_13) ;  /* 0x0000000000041947 */ /* 0x000fea0003800000 */
[----:B------:R1:W5:Y:S02]  /*06e0*/  LDG.E.CONSTANT R11, desc[UR6][R12.64+0x8] ;  /* 0x000008060c0b7981 */ /* 0x000364000c1e9900 */
.L_x_13:
[----:B------:R-:W-:Y:S05]  /*06f0*/  BSYNC.RECONVERGENT B2 ;  /* 0x0000000000027941 */ /* 0x000fea0003800200 */
.L_x_12:
[----:B-----5:R3:W-:Y:S02]  /*0700*/  STS [R16+0x8], R11 ;  /* 0x0000080b10007388 */ /* 0x0207e40000000800 */
.L_x_11:
[----:B------:R-:W-:Y:S05]  /*0710*/  BSYNC.RECONVERGENT B1 ;  /* 0x0000000000017941 */ /* 0x000fea0003800200 */
.L_x_10:
[----:B------:R-:W-:-:S13]  /*0720*/  ISETP.GT.U32.AND P1, PT, R15, 0x1cfc, PT ;  /* 0x00001cfc0f00780c */ /* 0x000fda0003f24070 */
[----:B------:R-:W-:Y:S05]  /*0730*/  @P1 BRA `(.L_x_1) ;  /* 0x00000000001c1947 */ /* 0x000fea0003800000 */
[----:B------:R-:W-:Y:S01]  /*0740*/  ISETP.LT.U32.OR P0, PT, R14, -0x38, P0 ;  /* 0xffffffc80e00780c */ /* 0x000fe20000701470 */
[----:B------:R-:W-:Y:S01]  /*0750*/  BSSY.RECONVERGENT B1, `(.L_x_14) ;  /* 0x0000004000017945 */ /* 0x000fe20003800200 */
[----:B-123--:R-:W-:-:S11]  /*0760*/  HFMA2 R11, -RZ, RZ, 0, 0 ;  /* 0x00000000ff0b7431 */ /* 0x00efd600000001ff */
[----:B------:R-:W-:Y:S05]  /*0770*/  @P0 BRA `(.L_x_15) ;  /* 0x0000000000040947 */ /* 0x000fea0003800000 */
[----:B------:R1:W5:Y:S02]  /*0780*/  LDG.E.CONSTANT R11, desc[UR6][R12.64+0xc] ;  /* 0x00000c060c0b7981 */ /* 0x000364000c1e9900 */
.L_x_15:
[----:B------:R-:W-:Y:S05]  /*0790*/  BSYNC.RECONVERGENT B1 ;  /* 0x0000000000017941 */ /* 0x000fea0003800200 */
.L_x_14:
[----:B-----5:R2:W-:Y:S02]  /*07a0*/  STS [R16+0xc], R11 ;  /* 0x00000c0b10007388 */ /* 0x0205e40000000800 */
.L_x_1:
[----:B------:R-:W-:Y:S05]  /*07b0*/  BSYNC.RECONVERGENT B0 ;  /* 0x0000000000007941 */ /* 0x000fea0003800200 */
.L_x_0:
[----:B------:R-:W-:Y:S01]  /*07c0*/  ISETP.GT.U32.AND P0, PT, R17, 0x707, PT ;  /* 0x000007071100780c */ /* 0x000fe20003f04070 */
[----:B------:R-:W-:-:S12]  /*07d0*/  BSSY.RECONVERGENT B0, `(.L_x_16) ;  /* 0x0000058000007945 */ /* 0x000fd80003800200 */
[----:B------:R-:W-:Y:S05]  /*07e0*/  @P0 BRA `(.L_x_17) ;  /* 0x0000000400580947 */ /* 0x000fea0003800000 */
[----:B-123--:R-:W-:Y:S01]  /*07f0*/  IADD3 R11, PT, PT, R17, 0x38, RZ ;  /* 0x00000038110b7810 */ /* 0x00efe20007ffe0ff */
[----:B------:R-:W-:Y:S01]  /*0800*/  IMAD R16, R9, 0xe0, R10 ;  /* 0x000000e009107824 */ /* 0x000fe200078e020a */
[----:B------:R-:W-:Y:S01]  /*0810*/  MOV R17, 0xfc0 ;  /* 0x00000fc000117802 */ /* 0x000fe20000000f00 */
[----:B------:R-:W-:Y:S01]  /*0820*/  BSSY.RECONVERGENT B1, `(.L_x_18) ;  /* 0x0000033000017945 */ /* 0x000fe20003800200 */
[----:B0-----:R-:W-:Y:S02]  /*0830*/  LOP3.LUT R12, R11, 0xffff, RZ, 0xc0, !PT ;  /* 0x0000ffff0b0c7812 */ /* 0x001fe400078ec0ff */
[----:B------:R-:W-:-:S03]  /*0840*/  IADD3 R18, PT, PT, R16, 0xe0, RZ ;  /* 0x000000e010127810 */ /* 0x000fc60007ffe0ff */
[----:B------:R-:W-:Y:S01]  /*0850*/  IMAD R14, R12, 0x469f, RZ ;  /* 0x0000469f0c0e7824 */ /* 0x000fe200078e02ff */
[C---:B------:R-:W-:Y:S02]  /*0860*/  ISETP.GT.U32.AND P4, PT, R18.reuse, 0x1cff, PT ;  /* 0x00001cff1200780c */ /* 0x040fe40003f84070 */
[C---:B------:R-:W-:Y:S02]  /*0870*/  ISETP.GT.U32.AND P1, PT, R18.reuse, 0x1cfe, PT ;  /* 0x00001cfe1200780c */ /* 0x040fe40003f24070 */
[----:B------:R-:W-:Y:S02]  /*0880*/  SHF.R.U32.HI R13, RZ, 0x16, R14 ;  /* 0x00000016ff0d7819 */ /* 0x000fe4000001160e */
[C---:B------:R-:W-:Y:S02]  /*0890*/  ISETP.GT.U32.AND P2, PT, R18.reuse, 0x1cfd, PT ;  /* 0x00001cfd1200780c */ /* 0x040fe40003f44070 */
[C---:B------:R-:W-:Y:S01]  /*08a0*/  PRMT R12, R13.reuse, 0x9910, RZ ;  /* 0x000099100d0c7816 */ /* 0x040fe200000000ff */
[----:B------:R-:W-:Y:S01]  /*08b0*/  IMAD R13, R13, 0x37200, R8 ;  /* 0x000372000d0d7824 */ /* 0x000fe200078e0208 */
[----:B------:R-:W-:-:S03]  /*08c0*/  ISETP.GT.U32.AND P3, PT, R18, 0x1cfc, PT ;  /* 0x00001cfc1200780c */ /* 0x000fc60003f64070 */
[----:B------:R-:W-:-:S05]  /*08d0*/  IMAD R12, R12, 0xe8, RZ ;  /* 0x000000e80c0c7824 */ /* 0x000fca00078e02ff */
[----:B------:R-:W-:-:S04]  /*08e0*/  IADD3 R12, PT, PT, RZ, -R12, RZ ;  /* 0x8000000cff0c7210 */ /* 0x000fc80007ffe0ff */
        /* <DEDUP_REMOVED lines=9> */
[----:B------:R-:W-:Y:S01]  /*0980*/  MOV R14, R15 ;  /* 0x0000000f000e7202 */ /* 0x000fe20000000f00 */
[----:B------:R-:W-:-:S03]  /*0990*/  HFMA2 R15, -RZ, RZ, 0, 4.291534423828125e-06 ;  /* 0x00000048ff0f7431 */ /* 0x000fc600000001ff */
        /* <DEDUP_REMOVED lines=13> */
[----:B------:R-:W-:Y:S02]  /*0a70*/  LOP3.LUT R11, R11, 0xffff, RZ, 0xc0, !PT ;  /* 0x0000ffff0b0b7812 */ /* 0x000fe400078ec0ff */
[----:B------:R-:W-:-:S02]  /*0a80*/  ISETP.GT.U32.OR P0, PT, R12, 0x38, !P0 ;  /* 0x000000380c00780c */ /* 0x000fc40004704470 */
[----:B------:R-:W-:Y:S02]  /*0a90*/  IADD3 R13, PT, PT, R13, R14, RZ ;  /* 0x0000000e0d0d7210 */ /* 0x000fe40007ffe0ff */
[----:B------:R-:W-:-:S03]  /*0aa0*/  IADD3 R15, PT, PT, R11, -0x39, RZ ;  /* 0xffffffc70b0f7810 */ /* 0x000fc60007ffe0ff */
[----:B------:R-:W-:Y:S01]  /*0ab0*/  IMAD.WIDE R12, R13, 0x4, R4 ;  /* 0x000000040d0c7825 */ /* 0x000fe200078e0204 */
[----:B------:R-:W-:Y:S06]  /*0ac0*/  @P4 BRA `(.L_x_19) ;  /* 0x0000000000204947 */ /* 0x000fec0003800000 */
[----:B------:R-:W-:Y:S02]  /*0ad0*/  ISETP.LT.U32.OR P4, PT, R15, -0x38, P0 ;  /* 0xffffffc80f00780c */ /* 0x000fe40000781470 */
[----:B------:R-:W-:-:S11]  /*0ae0*/  MOV R11, RZ ;  /* 0x000000ff000b7202 */ /* 0x000fd60000000f00 */
[----:B------:R-:W2:Y:S01]  /*0af0*/  @!P4 LDG.E.CONSTANT R11, desc[UR6][R12.64] ;  /* 0x000000060c0bc981 */ /* 0x000ea2000c1e9900 */
[----:B------:R-:W0:Y:S01]  /*0b00*/  S2UR UR5, SR_CgaCtaId ;  /* 0x00000000000579c3 */ /* 0x000e220000008800 */
[----:B------:R-:W-:Y:S02]  /*0b10*/  UMOV UR4, 0x400 ;  /* 0x0000040000047882 */ /* 0x000fe40000000000 */
[----:B0-----:R-:W-:-:S06]  /*0b20*/  ULEA UR4, UR5, UR4, 0x18 ;  /* 0x0000000405047291 */ /* 0x001fcc000f8ec0ff */
[----:B------:R-:W-:-:S05]  /*0b30*/  LEA R14, R16, UR4, 0x2 ;  /* 0x00000004100e7c11 */ /* 0x000fca000f8e10ff */
[----:B--2---:R0:W-:Y:S02]  /*0b40*/  STS [R14+0x380], R11 ;  /* 0x0003800b0e007388 */ /* 0x0041e40000000800 */
.L_x_19:
[----:B------:R-:W-:Y:S05]  /*0b50*/  BSYNC.RECONVERGENT B1 ;  /* 0x0000000000017941 */ /* 0x000fea0003800200 */
.L_x_18:
[----:B------:R-:W-:Y:S04]  /*0b60*/  BSSY.RECONVERGENT B1, `(.L_x_20) ;  /* 0x000000a000017945 */ /* 0x000fe80003800200 */
[----:B------:R-:W-:Y:S05]  /*0b70*/  @P1 BRA `(.L_x_21) ;  /* 0x0000000000201947 */ /* 0x000fea0003800000 */
[----:B------:R-:W-:Y:S01]  /*0b80*/  ISETP.LT.U32.OR P1, PT, R15, -0x38, P0 ;  /* 0xffffffc80f00780c */ /* 0x000fe20000721470 */
[----:B0-----:R-:W-:-:S12]  /*0b90*/  HFMA2 R11, -RZ, RZ, 0, 0 ;  /* 0x00000000ff0b7431 */ /* 0x001fd800000001ff */
[----:B------:R-:W2:Y:S01]  /*0ba0*/  @!P1 LDG.E.CONSTANT R11, desc[UR6][R12.64+0x4] ;  /* 0x000004060c0b9981 */ /* 0x000ea2000c1e9900 */
[----:B------:R-:W0:Y:S01]  /*0bb0*/  S2UR UR5, SR_CgaCtaId ;  /* 0x00000000000579c3 */ /* 0x000e220000008800 */
[----:B------:R-:W-:Y:S02]  /*0bc0*/  UMOV UR4, 0x400 ;  /* 0x0000040000047882 */ /* 0x000fe40000000000 */
[----:B0-----:R-:W-:-:S06]  /*0bd0*/  ULEA UR4, UR5, UR4, 0x18 ;  /* 0x0000000405047291 */ /* 0x001fcc000f8ec0ff */
[----:B------:R-:W-:-:S05]  /*0be0*/  LEA R14, R16, UR4, 0x2 ;  /* 0x00000004100e7c11 */ /* 0x000fca000f8e10ff */
[----:B--2---:R1:W-:Y:S02]  /*0bf0*/  STS [R14+0x384], R11 ;  /* 0x0003840b0e007388 */ /* 0x0043e40000000800 */
.L_x_21:
[----:B------:R-:W-:Y:S05]  /*0c00*/  BSYNC.RECONVERGENT B1 ;  /* 0x0000000000017941 */ /* 0x000fea0003800200 */
.L_x_20:
[----:B------:R-:W-:Y:S04]  /*0c10*/  BSSY.RECONVERGENT B1, `(.L_x_22) ;  /* 0x000000a000017945 */ /* 0x000fe80003800200 */
[----:B------:R-:W-:Y:S05]  /*0c20*/  @P2 BRA `(.L_x_23) ;  /* 0x0000000000202947 */ /* 0x000fea0003800000 */
[----:B------:R-:W-:Y:S02]  /*0c30*/  ISETP.LT.U32.OR P1, PT, R15, -0x38, P0 ;  /* 0xffffffc80f00780c */ /* 0x000fe40000721470 */
[----:B01----:R-:W-:-:S11]  /*0c40*/  MOV R11, RZ ;  /* 0x000000ff000b7202 */ /* 0x003fd60000000f00 */
[----:B------:R-:W2:Y:S01]  /*0c50*/  @!P1 LDG.E.CONSTANT R11, desc[UR6][R12.64+0x8] ;  /* 0x000008060c0b9981 */ /* 0x000ea2000c1e9900 */
[----:B------:R-:W0:Y:S01]  /*0c60*/  S2UR UR5, SR_CgaCtaId ;  /* 0x00000000000579c3 */ /* 0x000e220000008800 */
[----:B------:R-:W-:Y:S02]  /*0c70*/  UMOV UR4, 0x400 ;  /* 0x0000040000047882 */ /* 0x000fe40000000000 */
[----:B0-----:R-:W-:-:S06]  /*0c80*/  ULEA UR4, UR5, UR4, 0x18 ;  /* 0x0000000405047291 */ /* 0x001fcc000f8ec0ff */
[----:B------:R-:W-:-:S05]  /*0c90*/  LEA R14, R16, UR4, 0x2 ;  /* 0x00000004100e7c11 */ /* 0x000fca000f8e10ff */
[----:B--2---:R2:W-:Y:S02]  /*0ca0*/  STS [R14+0x388], R11 ;  /* 0x0003880b0e007388 */ /* 0x0045e40000000800 */
.L_x_23:
[----:B------:R-:W-:Y:S05]  /*0cb0*/  BSYNC.RECONVERGENT B1 ;  /* 0x0000000000017941 */ /* 0x000fea0003800200 */
.L_x_22:
[----:B------:R-:W-:Y:S05]  /*0cc0*/  @P3 BRA `(.L_x_17) ;  /* 0x0000000000203947 */ /* 0x000fea0003800000 */
[----:B------:R-:W-:Y:S01]  /*0cd0*/  ISETP.LT.U32.OR P0, PT, R15, -0x38, P0 ;  /* 0xffffffc80f00780c */ /* 0x000fe20000701470 */
[----:B012---:R-:W-:-:S12]  /*0ce0*/  HFMA2 R11, -RZ, RZ, 0, 0 ;  /* 0x00000000ff0b7431 */ /* 0x007fd800000001ff */
[----:B------:R-:W2:Y:S01]  /*0cf0*/  @!P0 LDG.E.CONSTANT R11, desc[UR6][R12.64+0xc] ;  /* 0x00000c060c0b8981 */ /* 0x000ea2000c1e9900 */
[----:B------:R-:W0:Y:S01]  /*0d00*/  S2UR UR5, SR_CgaCtaId ;  /* 0x00000000000579c3 */ /* 0x000e220000008800 */
[----:B------:R-:W-:Y:S02]  /*0d10*/  UMOV UR4, 0x400 ;  /* 0x0000040000047882 */ /* 0x000fe40000000000 */
[----:B0-----:R-:W-:-:S06]  /*0d20*/  ULEA UR4, UR5, UR4, 0x18 ;  /* 0x0000000405047291 */ /* 0x001fcc000f8ec0ff */
[----:B------:R-:W-:-:S05]  /*0d30*/  LEA R16, R16, UR4, 0x2 ;  /* 0x0000000410107c11 */ /* 0x000fca000f8e10ff */
[----:B--2---:R0:W-:Y:S02]  /*0d40*/  STS [R16+0x38c], R11 ;  /* 0x00038c0b10007388 */ /* 0x0041e40000000800 */
.L_x_17:
[----:B------:R-:W-:Y:S05]  /*0d50*/  BSYNC.RECONVERGENT B0 ;  /* 0x0000000000007941 */ /* 0x000fea0003800200 */
.L_x_16:
[----:B------:R-:W-:-:S04]  /*0d60*/  IADD3 R9, PT, PT, R9, 0x2, RZ ;  /* 0x0000000209097810 */ /* 0x000fc80007ffe0ff */
[----:B------:R-:W-:-:S13]  /*0d70*/  ISETP.NE.AND P0, PT, R9, 0x22, PT ;  /* 0x000000220900780c */ /* 0x000fda0003f05270 */
[----:B------:R-:W-:Y:S05]  /*0d80*/  @P0 BRA `(.L_x_24) ;  /* 0xfffffff400280947 */ /* 0x000fea000383ffff */
[----:B------:R-:W-:Y:S01]  /*0d90*/  ISETP.GT.U32.AND P0, PT, R2, 0x3, PT ;  /* 0x000000030200780c */ /* 0x000fe20003f04070 */
[----:B------:R-:W-:-:S12]  /*0da0*/  BSSY.RECONVERGENT B0, `(.L_x_25) ;  /* 0x0000045000007945 */ /* 0x000fd80003800200 */
[----:B------:R-:W-:Y:S05]  /*0db0*/  @P0 BRA `(.L_x_26) ;  /* 0x00000004000c0947 */ /* 0x000fea0003800000 */
[C---:B------:R-:W-:Y:S02]  /*0dc0*/  LEA R3, R2.reuse, R2, 0x3 ;  /* 0x0000000202037211 */ /* 0x040fe400078e18ff */
[----:B------:R-:W-:Y:S02]  /*0dd0*/  LOP3.LUT R6, R2, 0x2, RZ, 0x3c, !PT ;  /* 0x0000000202067812 */ /* 0x000fe400078e3cff */
[C---:B------:R-:W-:Y:S02]  /*0de0*/  IADD3 R4, PT, PT, R3.reuse, 0x2, RZ ;  /* 0x0000000203047810 */ /* 0x040fe40007ffe0ff */
[----:B------:R-:W-:Y:S02]  /*0df0*/  IADD3 R5, PT, PT, R3, 0x6, RZ ;  /* 0x0000000603057810 */ /* 0x000fe40007ffe0ff */
[----:B------:R-:W-:Y:S02]  /*0e00*/  IADD3 R7, PT, PT, R63, R6, RZ ;  /* 0x000000063f077210 */ /* 0x000fe40007ffe0ff */
[----:B------:R-:W-:-:S02]  /*0e10*/  SHF.R.U32.HI R6, RZ, 0x2, R4 ;  /* 0x00000002ff067819 */ /* 0x000fc40000011604 */
[----:B------:R-:W-:Y:S02]  /*0e20*/  SHF.R.U32.HI R8, RZ, 0x2, R5 ;  /* 0x00000002ff087819 */ /* 0x000fe40000011605 */
[----:B------:R-:W5:Y:S01]  /*0e30*/  LDC.64 R4, c[0x0][0x388] ;  /* 0x0000e200ff047b82 */ /* 0x000f620000000a00 */
[C---:B01----:R-:W-:Y:S01]  /*0e40*/  IADD3 R12, PT, PT, R3.reuse, 0x4, RZ ;  /* 0x00000004030c7810 */ /* 0x043fe20007ffe0ff */
[--C-:B--23--:R-:W-:Y:S01]  /*0e50*/  IMAD R11, R6, 0x48, R7.reuse ;  /* 0x00000048060b7824 */ /* 0x10cfe200078e0207 */
[----:B------:R-:W-:Y:S01]  /*0e60*/  IADD3 R14, PT, PT, R3, 0x8, RZ ;  /* 0x00000008030e7810 */ /* 0x000fe20007ffe0ff */
[----:B------:R-:W-:Y:S01]  /*0e70*/  IMAD R19, R8, 0x48, R7 ;  /* 0x0000004808137824 */ /* 0x000fe200078e0207 */
[----:B------:R-:W-:Y:S02]  /*0e80*/  IADD3 R7, PT, PT, R63, R2, RZ ;  /* 0x000000023f077210 */ /* 0x000fe40007ffe0ff */
[----:B------:R-:W-:Y:S02]  /*0e90*/  IADD3 R13, PT, PT, R3, 0x5, RZ ;  /* 0x00000005030d7810 */ /* 0x000fe40007ffe0ff */
[----:B------:R-:W-:-:S02]  /*0ea0*/  SHF.R.U32.HI R6, RZ, 0x2, R3 ;  /* 0x00000002ff067819 */ /* 0x000fc40000011603 */
[C---:B------:R-:W-:Y:S02]  /*0eb0*/  IADD3 R8, PT, PT, R3.reuse, 0x1, RZ ;  /* 0x0000000103087810 */ /* 0x040fe40007ffe0ff */
[----:B------:R-:W-:Y:S02]  /*0ec0*/  SHF.R.U32.HI R12, RZ, 0x2, R12 ;  /* 0x00000002ff0c7819 */ /* 0x000fe4000001160c */
[----:B------:R-:W-:Y:S02]  /*0ed0*/  SHF.R.U32.HI R14, RZ, 0x2, R14 ;  /* 0x00000002ff0e7819 */ /* 0x000fe4000001160e */
[----:B------:R-:W-:Y:S01]  /*0ee0*/  IADD3 R10, PT, PT, R3, 0x3, RZ ;  /* 0x00000003030a7810 */ /* 0x000fe20007ffe0ff */
[----:B------:R-:W-:Y:S01]  /*0ef0*/  IMAD R15, R12, 0x48, R7 ;  /* 0x000000480c0f7824 */ /* 0x000fe200078e0207 */
[----:B------:R-:W-:Y:S01]  /*0f00*/  SHF.R.U32.HI R17, RZ, 0x2, R13 ;  /* 0x00000002ff117819 */ /* 0x000fe2000001160d */
[--C-:B------:R-:W-:Y:S01]  /*0f10*/  IMAD R13, R6, 0x48, R7.reuse ;  /* 0x00000048060d7824 */ /* 0x100fe200078e0207 */
[----:B------:R-:W-:Y:S01]  /*0f20*/  SHF.R.U32.HI R9, RZ, 0x2, R8 ;  /* 0x00000002ff097819 */ /* 0x000fe20000011608 */
[----:B------:R-:W-:Y:S01]  /*0f30*/  IMAD R21, R14, 0x48, R7 ;  /* 0x000000480e157824 */ /* 0x000fe200078e0207 */
[----:B------:R-:W-:-:S02]  /*0f40*/  LOP3.LUT R8, R8, 0x3, RZ, 0xc0, !PT ;  /* 0x0000000308087812 */ /* 0x000fc400078ec0ff */
[----:B------:R-:W-:Y:S02]  /*0f50*/  LOP3.LUT R6, R10, 0x3, RZ, 0xc0, !PT ;  /* 0x000000030a067812 */ /* 0x000fe400078ec0ff */
[----:B------:R-:W-:Y:S02]  /*0f60*/  IADD3 R7, PT, PT, R3, 0x7, RZ ;  /* 0x0000000703077810 */ /* 0x000fe40007ffe0ff */
[----:B------:R-:W-:Y:S02]  /*0f70*/  IADD3 R8, PT, PT, R63, R8, RZ ;  /* 0x000000083f087210 */ /* 0x000fe40007ffe0ff */
[----:B------:R-:W-:Y:S01]  /*0f80*/  SHF.R.U32.HI R3, RZ, 0x2, R10 ;  /* 0x00000002ff037819 */ /* 0x000fe2000001160a */
[----:B-----5:R-:W-:Y:S01]  /*0f90*/  IMAD.WIDE.U32 R10, R11, 0x4, R4 ;  /* 0x000000040b0a7825 */ /* 0x020fe200078e0004 */
[----:B------:R-:W-:Y:S02]  /*0fa0*/  IADD3 R6, PT, PT, R63, R6, RZ ;  /* 0x000000063f067210 */ /* 0x000fe40007ffe0ff */
[----:B------:R-:W-:Y:S01]  /*0fb0*/  SHF.R.U32.HI R7, RZ, 0x2, R7 ;  /* 0x00000002ff077819 */ /* 0x000fe20000011607 */
[----:B------:R-:W-:-:S02]  /*0fc0*/  IMAD R9, R9, 0x48, R8 ;  /* 0x0000004809097824 */ /* 0x000fc400078e0208 */
[----:B------:R-:W-:Y:S01]  /*0fd0*/  IMAD R17, R17, 0x48, R8 ;  /* 0x0000004811117824 */ /* 0x000fe200078e0208 */
[----:B------:R-:W2:Y:S01]  /*0fe0*/  LDG.E.CONSTANT R10, desc[UR6][R10.64] ;  /* 0x000000060a0a7981 */ /* 0x000ea2000c1e9900 */
[--C-:B------:R-:W-:Y:S02]  /*0ff0*/  IMAD R3, R3, 0x48, R6.reuse ;  /* 0x0000004803037824 */ /* 0x100fe400078e0206 */
[----:B------:R-:W-:Y:S02]  /*1000*/  IMAD R23, R7, 0x48, R6 ;  /* 0x0000004807177824 */ /* 0x000fe400078e0206 */
[----:B------:R-:W-:-:S04]  /*1010*/  IMAD.WIDE.U32 R6, R13, 0x4, R4 ;  /* 0x000000040d067825 */ /* 0x000fc800078e0004 */
[--C-:B------:R-:W-:Y:S02]  /*1020*/  IMAD.WIDE.U32 R8, R9, 0x4, R4.reuse ;  /* 0x0000000409087825 */ /* 0x100fe400078e0004 */
[----:B------:R-:W3:Y:S02]  /*1030*/  LDG.E.CONSTANT R6, desc[UR6][R6.64] ;  /* 0x0000000606067981 */ /* 0x000ee4000c1e9900 */
[--C-:B------:R-:W-:Y:S02]  /*1040*/  IMAD.WIDE.U32 R16, R17, 0x4, R4.reuse ;  /* 0x0000000411107825 */ /* 0x100fe400078e0004 */
[----:B------:R-:W5:Y:S02]  /*1050*/  LDG.E.CONSTANT R8, desc[UR6][R8.64] ;  /* 0x0000000608087981 */ /* 0x000f64000c1e9900 */
[--C-:B------:R-:W-:Y:S02]  /*1060*/  IMAD.WIDE.U32 R18, R19, 0x4, R4.reuse ;  /* 0x0000000413127825 */ /* 0x100fe400078e0004 */
[----:B------:R-:W4:Y:S02]  /*1070*/  LDG.E.CONSTANT R16, desc[UR6][R16.64] ;  /* 0x0000000610107981 */ /* 0x000f24000c1e9900 */
[----:B------:R-:W-:-:S02]  /*1080*/  IMAD.WIDE.U32 R14, R15, 0x4, R4 ;  /* 0x000000040f0e7825 */ /* 0x000fc400078e0004 */
[----:B------:R-:W4:Y:S02]  /*1090*/  LDG.E.CONSTANT R18, desc[UR6][R18.64] ;  /* 0x0000000612127981 */ /* 0x000f24000c1e9900 */
[--C-:B------:R-:W-:Y:S02]  /*10a0*/  IMAD.WIDE.U32 R12, R3, 0x4, R4.reuse ;  /* 0x00000004030c7825 */ /* 0x100fe400078e0004 */
[----:B------:R-:W4:Y:S02]  /*10b0*/  LDG.E.CONSTANT R14, desc[UR6][R14.64] ;  /* 0x000000060e0e7981 */ /* 0x000f24000c1e9900 */
[--C-:B------:R-:W-:Y:S02]  /*10c0*/  IMAD.WIDE.U32 R20, R21, 0x4, R4.reuse ;  /* 0x0000000415147825 */ /* 0x100fe400078e0004 */
[----:B------:R-:W4:Y:S02]  /*10d0*/  LDG.E.CONSTANT R12, desc[UR6][R12.64] ;  /* 0x000000060c0c7981 */ /* 0x000f24000c1e9900 */
[----:B------:R-:W-:-:S02]  /*10e0*/  IMAD.WIDE.U32 R4, R23, 0x4, R4 ;  /* 0x0000000417047825 */ /* 0x000fc400078e0004 */
[----:B------:R-:W4:Y:S04]  /*10f0*/  LDG.E.CONSTANT R20, desc[UR6][R20.64] ;  /* 0x0000000614147981 */ /* 0x000f28000c1e9900 */
[----:B------:R-:W4:Y:S01]  /*1100*/  LDG.E.CONSTANT R4, desc[UR6][R4.64] ;  /* 0x0000000604047981 */ /* 0x000f22000c1e9900 */
[----:B------:R-:W0:Y:S01]  /*1110*/  S2R R22, SR_CgaCtaId ;  /* 0x0000000000167919 */ /* 0x000e220000008800 */
[----:B------:R-:W-:-:S04]  /*1120*/  MOV R3, 0x400 ;  /* 0x0000040000037802 */ /* 0x000fc80000000f00 */
[----:B------:R-:W-:-:S04]  /*1130*/  IADD3 R3, PT, PT, R3, 0x7400, RZ ;  /* 0x0000740003037810 */ /* 0x000fc80007ffe0ff */
[----:B0-----:R-:W-:-:S05]  /*1140*/  LEA R3, R22, R3, 0x18 ;  /* 0x0000000316037211 */ /* 0x001fca00078ec0ff */
[----:B------:R-:W-:-:S05]  /*1150*/  IMAD R3, R2, 0x24, R3 ;  /* 0x0000002402037824 */ /* 0x000fca00078e0203 */
[----:B--2---:R0:W-:Y:S04]  /*1160*/  STS [R3+0x8], R10 ;  /* 0x0000080a03007388 */ /* 0x0041e80000000800 */
[----:B---3--:R0:W-:Y:S04]  /*1170*/  STS [R3], R6 ;  /* 0x0000000603007388 */ /* 0x0081e80000000800 */
[----:B-----5:R0:W-:Y:S04]  /*1180*/  STS [R3+0x4], R8 ;  /* 0x0000040803007388 */ /* 0x0201e80000000800 */
[----:B----4-:R0:W-:Y:S04]  /*1190*/  STS [R3+0x14], R16 ;  /* 0x0000141003007388 */ /* 0x0101e80000000800 */
[----:B------:R0:W-:Y:S04]  /*11a0*/  STS [R3+0x18], R18 ;  /* 0x0000181203007388 */ /* 0x0001e80000000800 */
[----:B------:R0:W-:Y:S04]  /*11b0*/  STS [R3+0x10], R14 ;  /* 0x0000100e03007388 */ /* 0x0001e80000000800 */
[----:B------:R0:W-:Y:S04]  /*11c0*/  STS [R3+0xc], R12 ;  /* 0x00000c0c03007388 */ /* 0x0001e80000000800 */
[----:B------:R0:W-:Y:S04]  /*11d0*/  STS [R3+0x20], R20 ;  /* 0x0000201403007388 */ /* 0x0001e80000000800 */
[----:B------:R0:W-:Y:S02]  /*11e0*/  STS [R3+0x1c], R4 ;  /* 0x00001c0403007388 */ /* 0x0001e40000000800 */
.L_x_26:
[----:B------:R-:W-:Y:S05]  /*11f0*/  BSYNC.RECONVERGENT B0 ;  /* 0x0000000000007941 */ /* 0x000fea0003800200 */
.L_x_25:
[----:B0-----:R-:W-:Y:S01]  /*1200*/  LOP3.LUT R3, R2, 0xffff, RZ, 0xc0, !PT ;  /* 0x0000ffff02037812 */ /* 0x001fe200078ec0ff */
[----:B------:R-:W0:Y:S08]  /*1210*/  S2UR UR5, SR_CgaCtaId ;  /* 0x00000000000579c3 */ /* 0x000e300000008800 */
[----:B------:R-:W-:Y:S01]  /*1220*/  BAR.SYNC.DEFER_BLOCKING 0x0 ;  /* 0x0000000000007b1d */ /* 0x000fe20000010000 */
[----:B------:R-:W-:-:S05]  /*1230*/  IMAD R3, R3, 0x124a, RZ ;  /* 0x0000124a03037824 */ /* 0x000fca00078e02ff */
[----:B------:R-:W-:Y:S01]  /*1240*/  UMOV UR4, 0x400 ;  /* 0x0000040000047882 */ /* 0x000fe20000000000 */
[----:B------:R-:W-:-:S04]  /*1250*/  SHF.R.U32.HI R3, RZ, 0x10, R3 ;  /* 0x00000010ff037819 */ /* 0x000fc80000011603 */
[----:B------:R-:W-:-:S05]  /*1260*/  PRMT R40, R3, 0x9910, RZ ;  /* 0x0000991003287816 */ /* 0x000fca00000000ff */
[----:B------:R-:W-:-:S05]  /*1270*/  IMAD R40, R40, 0xe, RZ ;  /* 0x0000000e28287824 */ /* 0x000fca00078e02ff */
[----:B------:R-:W-:Y:S01]  /*1280*/  IADD3 R40, PT, PT, RZ, -R40, RZ ;  /* 0x80000028ff287210 */ /* 0x000fe20007ffe0ff */
[----:B0-----:R-:W-:-:S03]  /*1290*/  ULEA UR4, UR5, UR4, 0x18 ;  /* 0x0000000405047291 */ /* 0x001fc6000f8ec0ff */
[----:B------:R-:W-:-:S04]  /*12a0*/  PRMT R41, R40, 0x7710, RZ ;  /* 0x0000771028297816 */ /* 0x000fc800000000ff */
[----:B------:R-:W-:Y:S02]  /*12b0*/  IADD3 R2, PT, PT, R41, R2, RZ ;  /* 0x0000000229027210 */ /* 0x000fe40007ffe0ff */
[----:B------:R-:W0:Y:S02]  /*12c0*/  LDS.128 R4, [UR4+0x7400] ;  /* 0x00740004ff047984 */ /* 0x000e240008000c00 */
[----:B------:R-:W-:Y:S02]  /*12d0*/  SHF.L.U32 R2, R2, 0x4, RZ ;  /* 0x0000000402027819 */ /* 0x000fe400000006ff */
[----:B-123--:R-:W1:Y:S02]  /*12e0*/  LDS.128 R8, [UR4+0x7410] ;  /* 0x00741004ff087984 */ /* 0x00ee640008000c00 */
[----:B------:R-:W-:Y:S02]  /*12f0*/  LOP3.LUT R2, R2, 0xffff, RZ, 0xc0, !PT ;  /* 0x0000ffff02027812 */ /* 0x000fe400078ec0ff */
[----:B------:R-:W2:Y:S03]  /*1300*/  LDS.128 R12, [UR4+0x7420] ;  /* 0x00742004ff0c7984 */ /* 0x000ea60008000c00 */
[----:B------:R-:W-:Y:S01]  /*1310*/  IMAD R2, R3, 0x3a0, R2 ;  /* 0x000003a003027824 */ /* 0x000fe200078e0202 */
[----:B------:R-:W3:Y:S04]  /*1320*/  LDS.128 R16, [UR4+0x7430] ;  /* 0x00743004ff107984 */ /* 0x000ee80008000c00 */
[----:B------:R-:W0:Y:S01]  /*1330*/  LDS.128 R20, [UR4+0x7440] ;  /* 0x00744004ff147984 */ /* 0x000e220008000c00 */
[----:B------:R-:W-:-:S03]  /*1340*/  LEA R62, R2, UR4, 0x2 ;  /* 0x00000004023e7c11 */ /* 0x000fc6000f8e10ff */
[----:B------:R-:W0:Y:S04]  /*1350*/  LDS.128 R24, [UR4+0x7450] ;  /* 0x00745004ff187984 */ /* 0x000e280008000c00 */
[----:B------:R-:W0:Y:S04]  /*1360*/  LDS.128 R28, [UR4+0x7460] ;  /* 0x00746004ff1c7984 */ /* 0x000e280008000c00 */
[----:B------:R-:W0:Y:S04]  /*1370*/  LDS.128 R32, [UR4+0x7470] ;  /* 0x00747004ff207984 */ /* 0x000e280008000c00 */
[----:B------:R-:W0:Y:S01]  /*1380*/  LDS.128 R36, [UR4+0x7480] ;  /* 0x00748004ff247984 */ /* 0x000e220008000c00 */
[----:B------:R-:W-:-:S05]  /*1390*/  UMOV UR4, 0x3a00 ;  /* 0x00003a0000047882 */ /* 0x000fca0000000000 */
.L_x_27:
[----:B------:R-:W0:Y:S04]  /*13a0*/  LDL.64 R56, [R0+-0x80] ;  /* 0xffff800000387983 */ /* 0x000e280000100a00 */
[----:B------:R-:W5:Y:S04]  /*13b0*/  LDL.64 R2, [R0+-0x40] ;  /* 0xffffc00000027983 */ /* 0x000f680000100a00 */
[----:B------:R-:W4:Y:S04]  /*13c0*/  LDL.64 R64, [R0+-0x20] ;  /* 0xffffe00000407983 */ /* 0x000f280000100a00 */
[----:B------:R-:W4:Y:S04]  /*13d0*/  LDL.64 R60, [R0+-0x60] ;  /* 0xffffa000003c7983 */ /* 0x000f280000100a00 */
[----:B------:R-:W0:Y:S04]  /*13e0*/  LDS.128 R40, [R62+UR4+-0x3a00] ;  /* 0xffc600043e287984 */ /* 0x000e280008000c00 */
[----:B------:R-:W1:Y:S04]  /*13f0*/  LDS.128 R44, [R62+UR4+-0x39f0] ;  /* 0xffc610043e2c7984 */ /* 0x000e680008000c00 */
[----:B------:R-:W2:Y:S04]  /*1400*/  LDS.128 R48, [R62+UR4+-0x39e0] ;  /* 0xffc620043e307984 */ /* 0x000ea80008000c00 */
[----:B------:R-:W3:Y:S01]  /*1410*/  LDS.128 R52, [R62+UR4+-0x3660] ;  /* 0xffc9a0043e347984 */ /* 0x000ee20008000c00 */
[----:B0-----:R-:W-:Y:S01]  /*1420*/  FFMA R67, R4, R40, R56 ;  /* 0x0000002804437223 */ /* 0x001fe20000000038 */
[----:B------:R-:W-:-:S02]  /*1430*/  FFMA R40, R5, R41, R57 ;  /* 0x0000002905287223 */ /* 0x000fc40000000039 */
[----:B------:R-:W0:Y:S01]  /*1440*/  LDS.128 R56, [R62+UR4+-0x3650] ;  /* 0xffc9b0043e387984 */ /* 0x000e220008000c00 */
[----:B-----5:R-:W-:Y:S01]  /*1450*/  FFMA R41, R6, R42, R2 ;  /* 0x0000002a06297223 */ /* 0x020fe20000000002 */
[----:B------:R-:W-:Y:S01]  /*1460*/  FFMA R2, R7, R43, R3 ;  /* 0x0000002b07027223 */ /* 0x000fe20000000003 */
[----:B-1----:R-:W-:Y:S02]  /*1470*/  FFMA R67, R8, R44, R67 ;  /* 0x0000002c08437223 */ /* 0x002fe40000000043 */
[----:B------:R-:W-:Y:S01]  /*1480*/  FFMA R41, R10, R46, R41 ;  /* 0x0000002e0a297223 */ /* 0x000fe20000000029 */
[----:B------:R-:W-:Y:S01]  /*1490*/  FFMA R40, R9, R45, R40 ;  /* 0x0000002d09287223 */ /* 0x000fe20000000028 */
[----:B------:R-:W-:Y:S02]  /*14a0*/  FFMA R2, R11, R47, R2 ;  /* 0x0000002f0b027223 */ /* 0x000fe40000000002 */
[----:B--2---:R-:W-:Y:S01]  /*14b0*/  FFMA R41, R14, R50, R41 ;  /* 0x000000320e297223 */ /* 0x004fe20000000029 */
[----:B------:R-:W-:Y:S01]  /*14c0*/  FFMA R67, R12, R48, R67 ;  /* 0x000000300c437223 */ /* 0x000fe20000000043 */
[----:B------:R-:W-:Y:S01]  /*14d0*/  FFMA R40, R13, R49, R40 ;  /* 0x000000310d287223 */ /* 0x000fe20000000028 */
[----:B------:R-:W-:Y:S01]  /*14e0*/  FFMA R2, R15, R51, R2 ;  /* 0x000000330f027223 */ /* 0x000fe20000000002 */
[-C--:B---3--:R-:W-:Y:S01]  /*14f0*/  FFMA R43, R18, R54.reuse, R41 ;  /* 0x00000036122b7223 */ /* 0x088fe20000000029 */
[----:B----4-:R-:W-:Y:S01]  /*1500*/  FFMA R41, R6, R54, R64 ;  /* 0x0000003606297223 */ /* 0x010fe20000000040 */
[-C--:B------:R-:W-:Y:S01]  /*1510*/  FFMA R67, R16, R52.reuse, R67 ;  /* 0x0000003410437223 */ /* 0x080fe20000000043 */
[----:B------:R-:W-:Y:S01]  /*1520*/  FFMA R3, R4, R52, R60 ;  /* 0x0000003404037223 */ /* 0x000fe2000000003c */
[-C--:B------:R-:W-:Y:S01]  /*1530*/  FFMA R40, R17, R53.reuse, R40 ;  /* 0x0000003511287223 */ /* 0x080fe20000000028 */
[----:B------:R-:W-:Y:S01]  /*1540*/  FFMA R42, R5, R53, R61 ;  /* 0x00000035052a7223 */ /* 0x000fe2000000003d */
[-C--:B------:R-:W-:Y:S01]  /*1550*/  FFMA R2, R19, R55.reuse, R2 ;  /* 0x0000003713027223 */ /* 0x080fe20000000002 */
[----:B------:R-:W-:Y:S01]  /*1560*/  FFMA R64, R7, R55, R65 ;  /* 0x0000003707407223 */ /* 0x000fe20000000041 */
[----:B------:R-:W-:Y:S04]  /*1570*/  LDS.128 R44, [R62+UR4+-0x32c0] ;  /* 0xffcd40043e2c7984 */ /* 0x000fe80008000c00 */
[----:B------:R-:W1:Y:S04]  /*1580*/  LDS.128 R52, [R62+UR4+-0x3640] ;  /* 0xffc9c0043e347984 */ /* 0x000e680008000c00 */
[----:B------:R-:W2:Y:S01]  /*1590*/  LDS.128 R48, [R62+UR4+-0x32b0] ;  /* 0xffcd50043e307984 */ /* 0x000ea20008000c00 */
[-C--:B0-----:R-:W-:Y:S01]  /*15a0*/  FFMA R61, R20, R56.reuse, R67 ;  /* 0x00000038143d7223 */ /* 0x081fe20000000043 */
[----:B------:R-:W-:Y:S01]  /*15b0*/  FFMA R3, R8, R56, R3 ;  /* 0x0000003808037223 */ /* 0x000fe20000000003 */
[-C--:B------:R-:W-:Y:S01]  /*15c0*/  FFMA R65, R10, R58.reuse, R41 ;  /* 0x0000003a0a417223 */ /* 0x080fe20000000029 */
[----:B------:R-:W-:Y:S01]  /*15d0*/  FFMA R67, R22, R58, R43 ;  /* 0x0000003a16437223 */ /* 0x000fe2000000002b */
[-C--:B------:R-:W-:Y:S01]  /*15e0*/  FFMA R58, R9, R57.reuse, R42 ;  /* 0x00000039093a7223 */ /* 0x080fe2000000002a */
[----:B------:R-:W-:-:S02]  /*15f0*/  FFMA R56, R21, R57, R40 ;  /* 0x0000003915387223 */ /* 0x000fc40000000028 */
[----:B------:R-:W0:Y:S01]  /*1600*/  LDS.128 R40, [R62+UR4+-0x32a0] ;  /* 0xffcd60043e287984 */ /* 0x000e220008000c00 */
[-C--:B------:R-:W-:Y:S01]  /*1610*/  FFMA R64, R11, R59.reuse, R64 ;  /* 0x0000003b0b407223 */ /* 0x080fe20000000040 */
[----:B------:R-:W-:Y:S01]  /*1620*/  FFMA R68, R23, R59, R2 ;  /* 0x0000003b17447223 */ /* 0x000fe20000000002 */
[----:B-1----:R-:W-:Y:S01]  /*1630*/  FFMA R61, R24, R52, R61 ;  /* 0x00000034183d7223 */ /* 0x002fe2000000003d */
[----:B------:R-:W-:-:S03]  /*1640*/  FFMA R56, R25, R53, R56 ;  /* 0x0000003519387223 */ /* 0x000fc60000000038 */
[----:B------:R-:W-:Y:S01]  /*1650*/  FFMA R61, R28, R44, R61 ;  /* 0x0000002c1c3d7223 */ /* 0x000fe2000000003d */
[----:B------:R-:W-:-:S03]  /*1660*/  FFMA R56, R29, R45, R56 ;  /* 0x0000002d1d387223 */ /* 0x000fc60000000038 */
[----:B--2---:R-:W-:Y:S01]  /*1670*/  FFMA R61, R32, R48, R61 ;  /* 0x00000030203d7223 */ /* 0x004fe2000000003d */
[----:B------:R-:W-:Y:S01]  /*1680*/  FFMA R56, R33, R49, R56 ;  /* 0x0000003121387223 */ /* 0x000fe20000000038 */
[----:B------:R-:W-:Y:S02]  /*1690*/  FFMA R59, R12, R52, R3 ;  /* 0x000000340c3b7223 */ /* 0x000fe40000000003 */
[----:B------:R-:W2:Y:S01]  /*16a0*/  LDL.64 R2, [R0] ;  /* 0x0000000000027983 */ /* 0x000ea20000100a00 */
[----:B0-----:R-:W-:Y:S01]  /*16b0*/  FFMA R60, R36, R40, R61 ;  /* 0x00000028243c7223 */ /* 0x001fe2000000003d */
[----:B------:R-:W-:Y:S02]  /*16c0*/  FFMA R61, R37, R41, R56 ;  /* 0x00000029253d7223 */ /* 0x000fe40000000038 */
[----:B------:R-:W3:Y:S01]  /*16d0*/  LDL.64 R56, [R0+0x40] ;  /* 0x0000400000387983 */ /* 0x000ee20000100a00 */
[----:B------:R-:W-:Y:S01]  /*16e0*/  FFMA R52, R13, R53, R58 ;  /* 0x000000350d347223 */ /* 0x000fe2000000003a */
[----:B------:R-:W-:-:S02]  /*16f0*/  FFMA R53, R16, R44, R59 ;  /* 0x0000002c10357223 */ /* 0x000fc4000000003b */
[----:B------:R-:W4:Y:S04]  /*1700*/  LDL.64 R58, [R0+0x20] ;  /* 0x00002000003a7983 */ /* 0x000f280000100a00 */
[----:B------:R0:W-:Y:S04]  /*1710*/  STL.64 [R0+-0x80], R60 ;  /* 0xffff803c00007387 */ /* 0x0001e80000100a00 */
[----:B0-----:R-:W5:Y:S01]  /*1720*/  LDL.64 R60, [R0+0x60] ;  /* 0x00006000003c7983 */ /* 0x001f620000100a00 */
[----:B------:R-:W-:Y:S01]  /*1730*/  FFMA R67, R26, R54, R67 ;  /* 0x000000361a437223 */ /* 0x000fe20000000043 */
[----:B------:R-:W-:-:S03]  /*1740*/  FFMA R68, R27, R55, R68 ;  /* 0x000000371b447223 */ /* 0x000fc60000000044 */
[----:B------:R-:W-:Y:S01]  /*1750*/  FFMA R67, R30, R46, R67 ;  /* 0x0000002e1e437223 */ /* 0x000fe20000000043 */
[----:B------:R-:W-:-:S03]  /*1760*/  FFMA R68, R31, R47, R68 ;  /* 0x0000002f1f447223 */ /* 0x000fc60000000044 */
[----:B------:R-:W-:Y:S01]  /*1770*/  FFMA R67, R34, R50, R67 ;  /* 0x0000003222437223 */ /* 0x000fe20000000043 */
[----:B------:R-:W-:Y:S01]  /*1780*/  FFMA R68, R35, R51, R68 ;  /* 0x0000003323447223 */ /* 0x000fe20000000044 */
[----:B------:R-:W-:Y:S01]  /*1790*/  FFMA R52, R17, R45, R52 ;  /* 0x0000002d11347223 */ /* 0x000fe20000000034 */
[----:B------:R-:W-:Y:S01]  /*17a0*/  FFMA R65, R14, R54, R65 ;  /* 0x000000360e417223 */ /* 0x000fe20000000041 */
[----:B------:R-:W-:Y:S01]  /*17b0*/  FFMA R44, R38, R42, R67 ;  /* 0x0000002a262c7223 */ /* 0x000fe20000000043 */
[----:B------:R-:W-:Y:S01]  /*17c0*/  FFMA R45, R39, R43, R68 ;  /* 0x0000002b272d7223 */ /* 0x000fe20000000044 */
[----:B------:R-:W-:Y:S01]  /*17d0*/  FFMA R64, R15, R55, R64 ;  /* 0x000000370f407223 */ /* 0x000fe20000000040 */
[----:B------:R-:W-:-:S03]  /*17e0*/  FFMA R65, R18, R46, R65 ;  /* 0x0000002e12417223 */ /* 0x000fc60000000041 */
[----:B------:R-:W-:Y:S01]  /*17f0*/  FFMA R64, R19, R47, R64 ;  /* 0x0000002f13407223 */ /* 0x000fe20000000040 */
[----:B------:R-:W-:Y:S04]  /*1800*/  STL.64 [R0+-0x40], R44 ;  /* 0xffffc02c00007387 */ /* 0x000fe80000100a00 */
[----:B------:R-:W2:Y:S01]  /*1810*/  LDS.128 R44, [R62+UR4] ;  /* 0x000000043e2c7984 */ /* 0x000ea20008000c00 */
[----:B------:R-:W-:Y:S01]  /*1820*/  FFMA R53, R20, R48, R53 ;  /* 0x0000003014357223 */ /* 0x000fe20000000035 */
[----:B------:R-:W-:Y:S01]  /*1830*/  FFMA R67, R22, R50, R65 ;  /* 0x0000003216437223 */ /* 0x000fe20000000041 */
[----:B------:R-:W-:Y:S01]  /*1840*/  FFMA R52, R21, R49, R52 ;  /* 0x0000003115347223 */ /* 0x000fe20000000034 */
[----:B------:R-:W-:Y:S02]  /*1850*/  FFMA R68, R23, R51, R64 ;  /* 0x0000003317447223 */ /* 0x000fe40000000040 */
[----:B------:R-:W0:Y:S01]  /*1860*/  LDS.128 R48, [R62+UR4+0x10] ;  /* 0x000010043e307984 */ /* 0x000e220008000c00 */
[----:B------:R-:W-:Y:S01]  /*1870*/  FFMA R65, R24, R40, R53 ;  /* 0x0000002818417223 */ /* 0x000fe20000000035 */
[----:B------:R-:W-:-:S02]  /*1880*/  FFMA R64, R25, R41, R52 ;  /* 0x0000002919407223 */ /* 0x000fc40000000034 */
[----:B------:R-:W1:Y:S01]  /*1890*/  LDS.128 R52, [R62+UR4+0x20] ;  /* 0x000020043e347984 */ /* 0x000e620008000c00 */
[----:B------:R-:W-:Y:S01]  /*18a0*/  FFMA R68, R27, R43, R68 ;  /* 0x0000002b1b447223 */ /* 0x000fe20000000044 */
[----:B------:R-:W-:Y:S01]  /*18b0*/  FFMA R67, R26, R42, R67 ;  /* 0x0000002a1a437223 */ /* 0x000fe20000000043 */
[----:B--2---:R-:W-:Y:S01]  /*18c0*/  FFMA R41, R4, R44, R2 ;  /* 0x0000002c04297223 */ /* 0x004fe20000000002 */
[----:B------:R-:W-:Y:S01]  /*18d0*/  FFMA R2, R5, R45, R3 ;  /* 0x0000002d05027223 */ /* 0x000fe20000000003 */
[----:B---3--:R-:W-:Y:S01]  /*18e0*/  FFMA R43, R6, R46, R56 ;  /* 0x0000002e062b7223 */ /* 0x008fe20000000038 */
[----:B------:R-:W-:Y:S01]  /*18f0*/  FFMA R44, R7, R47, R57 ;  /* 0x0000002f072c7223 */ /* 0x000fe20000000039 */
[----:B0-----:R-:W-:Y:S02]  /*1900*/  FFMA R57, R8, R48, R41 ;  /* 0x0000003008397223 */ /* 0x001fe40000000029 */
[----:B------:R-:W-:Y:S02]  /*1910*/  FFMA R3, R10, R50, R43 ;  /* 0x000000320a037223 */ /* 0x000fe4000000002b */
[----:B------:R-:W0:Y:S01]  /*1920*/  LDS.128 R40, [R62+UR4+0x3a0] ;  /* 0x0003a0043e287984 */ /* 0x000e220008000c00 */
[----:B------:R-:W-:Y:S01]  /*1930*/  FFMA R48, R9, R49, R2 ;  /* 0x0000003109307223 */ /* 0x000fe20000000002 */
[----:B------:R-:W-:-:S02]  /*1940*/  FFMA R2, R11, R51, R44 ;  /* 0x000000330b027223 */ /* 0x000fc4000000002c */
[----:B------:R-:W2:Y:S01]  /*1950*/  LDS.128 R44, [R62+UR4+0x3b0] ;  /* 0x0003b0043e2c7984 */ /* 0x000ea20008000c00 */
[----:B-1----:R-:W-:Y:S01]  /*1960*/  FFMA R3, R14, R54, R3 ;  /* 0x000000360e037223 */ /* 0x002fe20000000003 */
[----:B------:R-:W-:Y:S02]  /*1970*/  FFMA R54, R13, R53, R48 ;  /* 0x000000350d367223 */ /* 0x000fe40000000030 */
[----:B------:R-:W1:Y:S01]  /*1980*/  LDS.128 R48, [R62+UR4+0x3c0] ;  /* 0x0003c0043e307984 */ /* 0x000e620008000c00 */
[----:B------:R-:W-:Y:S01]  /*1990*/  FFMA R57, R12, R52, R57 ;  /* 0x000000340c397223 */ /* 0x000fe20000000039 */
[----:B------:R-:W-:-:S03]  /*19a0*/  FFMA R52, R15, R55, R2 ;  /* 0x000000370f347223 */ /* 0x000fc60000000002 */
[-C--:B0-----:R-:W-:Y:S01]  /*19b0*/  FFMA R57, R16, R40.reuse, R57 ;  /* 0x0000002810397223 */ /* 0x081fe20000000039 */
[----:B----4-:R-:W-:Y:S01]  /*19c0*/  FFMA R53, R4, R40, R58 ;  /* 0x0000002804357223 */ /* 0x010fe2000000003a */
[-C--:B------:R-:W-:Y:S01]  /*19d0*/  FFMA R2, R17, R41.reuse, R54 ;  /* 0x0000002911027223 */ /* 0x080fe20000000036 */
[----:B------:R-:W-:Y:S01]  /*19e0*/  FFMA R40, R5, R41, R59 ;  /* 0x0000002905287223 */ /* 0x000fe2000000003b */
[-C--:B------:R-:W-:Y:S01]  /*19f0*/  FFMA R41, R18, R42.reuse, R3 ;  /* 0x0000002a12297223 */ /* 0x080fe20000000003 */
[-C--:B------:R-:W-:Y:S01]  /*1a00*/  FFMA R52, R19, R43.reuse, R52 ;  /* 0x0000002b13347223 */ /* 0x080fe20000000034 */
[----:B-----5:R-:W-:Y:S01]  /*1a10*/  FFMA R59, R6, R42, R60 ;  /* 0x0000002a063b7223 */ /* 0x020fe2000000003c */
[----:B------:R-:W-:Y:S01]  /*1a20*/  FFMA R42, R7, R43, R61 ;  /* 0x0000002b072a7223 */ /* 0x000fe2000000003d */
[-C--:B--2---:R-:W-:Y:S01]  /*1a30*/  FFMA R3, R8, R44.reuse, R53 ;  /* 0x0000002c08037223 */ /* 0x084fe20000000035 */
[----:B------:R-:W-:Y:S01]  /*1a40*/  FFMA R57, R20, R44, R57 ;  /* 0x0000002c14397223 */ /* 0x000fe20000000039 */
[----:B------:R-:W-:Y:S01]  /*1a50*/  FFMA R41, R22, R46, R41 ;  /* 0x0000002e16297223 */ /* 0x000fe20000000029 */
[----:B------:R-:W-:Y:S01]  /*1a60*/  FFMA R40, R9, R45, R40 ;  /* 0x0000002d09287223 */ /* 0x000fe20000000028 */
[----:B------:R-:W-:-:S02]  /*1a70*/  FFMA R56, R23, R47, R52 ;  /* 0x0000002f17387223 */ /* 0x000fc40000000034 */
[----:B------:R-:W0:Y:S01]  /*1a80*/  LDS.128 R52, [R62+UR4+0x740] ;  /* 0x000740043e347984 */ /* 0x000e220008000c00 */
[----:B------:R-:W-:Y:S01]  /*1a90*/  FFMA R59, R10, R46, R59 ;  /* 0x0000002e0a3b7223 */ /* 0x000fe2000000003b */
[----:B------:R-:W-:Y:S01]  /*1aa0*/  FFMA R44, R21, R45, R2 ;  /* 0x0000002d152c7223 */ /* 0x000fe20000000002 */
[-C--:B-1----:R-:W-:Y:S01]  /*1ab0*/  FFMA R3, R12, R48.reuse, R3 ;  /* 0x000000300c037223 */ /* 0x082fe20000000003 */
[----:B------:R-:W-:Y:S01]  /*1ac0*/  FFMA R57, R24, R48, R57 ;  /* 0x0000003018397223 */ /* 0x000fe20000000039 */
[----:B------:R-:W-:Y:S01]  /*1ad0*/  FFMA R2, R11, R47, R42 ;  /* 0x0000002f0b027223 */ /* 0x000fe2000000002a */
[-C--:B------:R-:W-:Y:S01]  /*1ae0*/  FFMA R61, R26, R50.reuse, R41 ;  /* 0x000000321a3d7223 */ /* 0x080fe20000000029 */
[-C--:B------:R-:W-:Y:S02]  /*1af0*/  FFMA R48, R13, R49.reuse, R40 ;  /* 0x000000310d307223 */ /* 0x080fe40000000028 */
[----:B------:R-:W1:Y:S01]  /*1b00*/  LDS.128 R40, [R62+UR4+0x750] ;  /* 0x000750043e287984 */ /* 0x000e620008000c00 */
[----:B------:R-:W-:Y:S01]  /*1b10*/  FFMA R59, R14, R50, R59 ;  /* 0x000000320e3b7223 */ /* 0x000fe2000000003b */
[----:B------:R-:W-:-:S02]  /*1b20*/  FFMA R50, R25, R49, R44 ;  /* 0x0000003119327223 */ /* 0x000fc4000000002c */
[----:B------:R-:W2:Y:S01]  /*1b30*/  LDS.128 R44, [R62+UR4+0x760] ;  /* 0x000760043e2c7984 */ /* 0x000ea20008000c00 */
[-C--:B------:R-:W-:Y:S01]  /*1b40*/  FFMA R58, R15, R51.reuse, R2 ;  /* 0x000000330f3a7223 */ /* 0x080fe20000000002 */
[----:B------:R-:W-:Y:S01]  /*1b50*/  FFMA R56, R27, R51, R56 ;  /* 0x000000331b387223 */ /* 0x000fe20000000038 */
[-C--:B0-----:R-:W-:Y:S01]  /*1b60*/  FFMA R57, R28, R52.reuse, R57 ;  /* 0x000000341c397223 */ /* 0x081fe20000000039 */
[-C--:B------:R-:W-:Y:S01]  /*1b70*/  FFMA R50, R29, R53.reuse, R50 ;  /* 0x000000351d327223 */ /* 0x080fe20000000032 */
[----:B------:R-:W-:Y:S01]  /*1b80*/  FFMA R49, R16, R52, R3 ;  /* 0x0000003410317223 */ /* 0x000fe20000000003 */
[----:B------:R-:W-:Y:S01]  /*1b90*/  FFMA R48, R17, R53, R48 ;  /* 0x0000003511307223 */ /* 0x000fe20000000030 */
[-C--:B------:R-:W-:Y:S01]  /*1ba0*/  FFMA R59, R18, R54.reuse, R59 ;  /* 0x00000036123b7223 */ /* 0x080fe2000000003b */
[----:B------:R-:W-:Y:S01]  /*1bb0*/  FFMA R61, R30, R54, R61 ;  /* 0x000000361e3d7223 */ /* 0x000fe2000000003d */
[-C--:B------:R-:W-:Y:S01]  /*1bc0*/  FFMA R58, R19, R55.reuse, R58 ;  /* 0x00000037133a7223 */ /* 0x080fe2000000003a */
[----:B------:R-:W-:Y:S01]  /*1bd0*/  FFMA R60, R31, R55, R56 ;  /* 0x000000371f3c7223 */ /* 0x000fe20000000038 */
[----:B-1----:R-:W-:Y:S01]  /*1be0*/  FFMA R57, R32, R40, R57 ;  /* 0x0000002820397223 */ /* 0x002fe20000000039 */
[-C--:B------:R-:W-:Y:S01]  /*1bf0*/  FFMA R50, R33, R41.reuse, R50 ;  /* 0x0000002921327223 */ /* 0x080fe20000000032 */
[----:B------:R-:W0:Y:S01]  /*1c00*/  LDS.128 R52, [R62+UR4+-0x2f20] ;  /* 0xffd0e0043e347984 */ /* 0x000e220008000c00 */
[----:B------:R-:W-:Y:S01]  /*1c10*/  FFMA R56, R21, R41, R48 ;  /* 0x0000002915387223 */ /* 0x000fe20000000030 */
[----:B--2---:R-:W-:Y:S01]  /*1c20*/  FFMA R2, R36, R44, R57 ;  /* 0x0000002c24027223 */ /* 0x004fe20000000039 */
[----:B------:R-:W-:Y:S01]  /*1c30*/  FFMA R3, R37, R45, R50 ;  /* 0x0000002d25037223 */ /* 0x000fe20000000032 */
[----:B------:R-:W-:-:S02]  /*1c40*/  FFMA R57, R20, R40, R49 ;  /* 0x0000002814397223 */ /* 0x000fc40000000031 */
[----:B------:R-:W1:Y:S01]  /*1c50*/  LDS.128 R48, [R62+UR4+-0x2f10] ;  /* 0xffd0f0043e307984 */ /* 0x000e620008000c00 */
[----:B------:R-:W-:-:S03]  /*1c60*/  FFMA R60, R35, R43, R60 ;  /* 0x0000002b233c7223 */ /* 0x000fc6000000003c */
[----:B------:R2:W-:Y:S01]  /*1c70*/  STL.64 [R0], R2 ;  /* 0x0000000200007387 */ /* 0x0005e20000100a00 */
[----:B------:R-:W-:Y:S01]  /*1c80*/  FFMA R59, R22, R42, R59 ;  /* 0x0000002a163b7223 */ /* 0x000fe2000000003b */
[----:B------:R-:W-:Y:S01]  /*1c90*/  FFMA R58, R23, R43, R58 ;  /* 0x0000002b173a7223 */ /* 0x000fe2000000003a */
[----:B------:R-:W-:Y:S01]  /*1ca0*/  FFMA R57, R24, R44, R57 ;  /* 0x0000002c18397223 */ /* 0x000fe20000000039 */
[----:B------:R-:W-:Y:S01]  /*1cb0*/  FFMA R56, R25, R45, R56 ;  /* 0x0000002d19387223 */ /* 0x000fe20000000038 */
[----:B------:R-:W-:Y:S01]  /*1cc0*/  FFMA R59, R26, R46, R59 ;  /* 0x0000002e1a3b7223 */ /* 0x000fe2000000003b */
[-C--:B------:R-:W-:Y:S01]  /*1cd0*/  FFMA R58, R27, R47.reuse, R58 ;  /* 0x0000002f1b3a7223 */ /* 0x080fe2000000003a */
[----:B--2---:R-:W-:Y:S02]  /*1ce0*/  FFMA R3, R34, R42, R61 ;  /* 0x0000002a22037223 */ /* 0x004fe4000000003d */
[----:B------:R-:W-:Y:S02]  /*1cf0*/  LDS.128 R40, [R62+UR4+-0x2f00] ;  /* 0xffd100043e287984 */ /* 0x000fe40008000c00 */
[----:B------:R-:W-:Y:S01]  /*1d00*/  FFMA R2, R38, R46, R3 ;  /* 0x0000002e26027223 */ /* 0x000fe20000000003 */
[----:B------:R-:W-:-:S02]  /*1d10*/  FFMA R3, R39, R47, R60 ;  /* 0x0000002f27037223 */ /* 0x000fc4000000003c */
[----:B------:R-:W2:Y:S01]  /*1d20*/  LDS.128 R44, [R62+UR4+0xae0] ;  /* 0x000ae0043e2c7984 */ /* 0x000ea20008000c00 */
[----:B0-----:R-:W-:Y:S01]  /*1d30*/  FFMA R65, R28, R52, R65 ;  /* 0x000000341c417223 */ /* 0x001fe20000000041 */
[----:B------:R-:W-:Y:S01]  /*1d40*/  FFMA R61, R30, R54, R67 ;  /* 0x000000361e3d7223 */ /* 0x000fe20000000043 */
[----:B------:R-:W-:Y:S01]  /*1d50*/  FFMA R60, R29, R53, R64 ;  /* 0x000000351d3c7223 */ /* 0x000fe20000000040 */
[----:B------:R-:W-:Y:S02]  /*1d60*/  FFMA R68, R31, R55, R68 ;  /* 0x000000371f447223 */ /* 0x000fe40000000044 */
[----:B------:R-:W-:Y:S01]  /*1d70*/  LDS.128 R52, [R62+UR4+0xb00] ;  /* 0x000b00043e347984 */ /* 0x000fe20008000c00 */
[----:B-1----:R-:W-:Y:S01]  /*1d80*/  FFMA R65, R32, R48, R65 ;  /* 0x0000003020417223 */ /* 0x002fe20000000041 */
[----:B------:R-:W-:Y:S01]  /*1d90*/  FFMA R61, R34, R50, R61 ;  /* 0x00000032223d7223 */ /* 0x000fe2000000003d */
[----:B------:R-:W-:Y:S01]  /*1da0*/  FFMA R60, R33, R49, R60 ;  /* 0x00000031213c7223 */ /* 0x000fe2000000003c */
[----:B------:R-:W-:-:S02]  /*1db0*/  FFMA R68, R35, R51, R68 ;  /* 0x0000003323447223 */ /* 0x000fc40000000044 */
[----:B------:R-:W0:Y:S01]  /*1dc0*/  LDS.128 R48, [R62+UR4+0xaf0] ;  /* 0x000af0043e307984 */ /* 0x000e220008000c00 */
[----:B------:R-:W-:-:S04]  /*1dd0*/  UIADD3 UR4, UPT, UPT, UR4, 0x10, URZ ;  /* 0x0000001004047890 */ /* 0x000fc8000fffe0ff */
[----:B------:R-:W-:Y:S01]  /*1de0*/  UISETP.NE.AND UP0, UPT, UR4, 0x3a40, UPT ;  /* 0x00003a400400788c */ /* 0x000fe2000bf05270 */
[----:B--2---:R-:W-:Y:S01]  /*1df0*/  FFMA R57, R28, R44, R57 ;  /* 0x0000002c1c397223 */ /* 0x004fe20000000039 */
[----:B------:R-:W-:Y:S01]  /*1e00*/  FFMA R59, R30, R46, R59 ;  /* 0x0000002e1e3b7223 */ /* 0x000fe2000000003b */
[----:B------:R-:W-:Y:S01]  /*1e10*/  FFMA R56, R29, R45, R56 ;  /* 0x0000002d1d387223 */ /* 0x000fe20000000038 */
[----:B------:R-:W-:Y:S01]  /*1e20*/  FFMA R58, R31, R47, R58 ;  /* 0x0000002f1f3a7223 */ /* 0x000fe2000000003a */
[----:B------:R-:W-:Y:S01]  /*1e30*/  FFMA R40, R36, R40, R65 ;  /* 0x0000002824287223 */ /* 0x000fe20000000041 */
[----:B------:R-:W-:Y:S01]  /*1e40*/  FFMA R42, R38, R42, R61 ;  /* 0x0000002a262a7223 */ /* 0x000fe2000000003d */
[----:B------:R-:W-:Y:S01]  /*1e50*/  FFMA R41, R37, R41, R60 ;  /* 0x0000002925297223 */ /* 0x000fe2000000003c */
[----:B------:R-:W-:Y:S01]  /*1e60*/  FFMA R43, R39, R43, R68 ;  /* 0x0000002b272b7223 */ /* 0x000fe20000000044 */
[----:B------:R-:W-:Y:S04]  /*1e70*/  STL.64 [R0+0x40], R2 ;  /* 0x0000400200007387 */ /* 0x000fe80000100a00 */
[----:B------:R-:W-:Y:S01]  /*1e80*/  STL.64 [R0+-0x60], R40 ;  /* 0xffffa02800007387 */ /* 0x000fe20000100a00 */
[----:B0-----:R-:W-:Y:S01]  /*1e90*/  FFMA R57, R32, R48, R57 ;  /* 0x0000003020397223 */ /* 0x001fe20000000039 */
[----:B------:R-:W-:Y:S01]  /*1ea0*/  FFMA R59, R34, R50, R59 ;  /* 0x00000032223b7223 */ /* 0x000fe2000000003b */
[----:B------:R-:W-:Y:S01]  /*1eb0*/  FFMA R56, R33, R49, R56 ;  /* 0x0000003121387223 */ /* 0x000fe20000000038 */
[----:B------:R-:W-:Y:S01]  /*1ec0*/  FFMA R58, R35, R51, R58 ;  /* 0x00000033233a7223 */ /* 0x000fe2000000003a */
[----:B------:R-:W-:Y:S01]  /*1ed0*/  FFMA R52, R36, R52, R57 ;  /* 0x0000003424347223 */ /* 0x000fe20000000039 */
[----:B------:R-:W-:Y:S01]  /*1ee0*/  FFMA R54, R38, R54, R59 ;  /* 0x0000003626367223 */ /* 0x000fe2000000003b */
[----:B------:R-:W-:Y:S01]  /*1ef0*/  FFMA R53, R37, R53, R56 ;  /* 0x0000003525357223 */ /* 0x000fe20000000038 */
[----:B------:R-:W-:Y:S01]  /*1f00*/  FFMA R55, R39, R55, R58 ;  /* 0x0000003727377223 */ /* 0x000fe2000000003a */
[----:B------:R-:W-:Y:S04]  /*1f10*/  STL.64 [R0+-0x20], R42 ;  /* 0xffffe02a00007387 */ /* 0x000fe80000100a00 */
[----:B------:R-:W-:Y:S04]  /*1f20*/  STL.64 [R0+0x20], R52 ;  /* 0x0000203400007387 */ /* 0x000fe80000100a00 */
[----:B------:R0:W-:Y:S02]  /*1f30*/  STL.64 [R0+0x60], R54 ;  /* 0x0000603600007387 */ /* 0x0001e40000100a00 */
[----:B0-----:R-:W-:Y:S01]  /*1f40*/  IADD3 R0, PT, PT, R0, 0x8, RZ ;  /* 0x0000000800007810 */ /* 0x001fe20007ffe0ff */
[----:B------:R-:W-:Y:S06]  /*1f50*/  BRA.U UP0, `(.L_x_27) ;  /* 0xfffffff500107547 */ /* 0x000fec000b83ffff */
[----:B------:R-:W0:Y:S01]  /*1f60*/  LDC.64 R46, c[0x0][0x398] ;  /* 0x0000e600ff2e7b82 */ /* 0x000e220000000a00 */
[----:B------:R-:W2:Y:S01]  /*1f70*/  LDL.128 R56, [R1] ;  /* 0x0000000001387983 */ /* 0x000ea20000100c00 */
[----:B------:R-:W1:Y:S06]  /*1f80*/  S2R R8, SR_TID.X ;  /* 0x0000000000087919 */ /* 0x000e6c0000002100 */
[----:B------:R-:W3:Y:S01]  /*1f90*/  LDC.64 R52, c[0x0][0x390] ;  /* 0x0000e400ff347b82 */ /* 0x000ee20000000a00 */
[----:B------:R-:W4:Y:S04]  /*1fa0*/  LDL.128 R4, [R1+0x80] ;  /* 0x0000800001047983 */ /* 0x000f280000100c00 */
[----:B------:R-:W5:Y:S04]  /*1fb0*/  LDL.128 R36, [R1+0x90] ;  /* 0x0000900001247983 */ /* 0x000f680000100c00 */
[----:B------:R-:W5:Y:S04]  /*1fc0*/  LDL.128 R40, [R1+0x10] ;  /* 0x0000100001287983 */ /* 0x000f680000100c00 */
[----:B------:R-:W5:Y:S01]  /*1fd0*/  LDL.128 R28, [R1+0xa0] ;  /* 0x0000a000011c7983 */ /* 0x000f620000100c00 */
[----:B0-----:R-:W-:-:S03]  /*1fe0*/  IMAD.WIDE.U32 R46, R63, 0x4, R46 ;  /* 0x000000043f2e7825 */ /* 0x001fc600078e002e */
[----:B------:R-:W5:Y:S04]  /*1ff0*/  LDL.128 R24, [R1+0x30] ;  /* 0x0000300001187983 */ /* 0x000f680000100c00 */
[----:B------:R-:W2:Y:S04]  /*2000*/  LDG.E.CONSTANT R65, desc[UR6][R46.64] ;  /* 0x000000062e417981 */ /* 0x000ea8000c1e9900 */
[----:B------:R-:W4:Y:S01]  /*2010*/  LDG.E.CONSTANT R0, desc[UR6][R46.64+0x4] ;  /* 0x000004062e007981 */ /* 0x000f22000c1e9900 */
[----:B-1----:R-:W-:-:S03]  /*2020*/  LOP3.LUT R2, R8, 0xffff, RZ, 0xc0, !PT ;  /* 0x0000ffff08027812 */ /* 0x002fc600078ec0ff */
[----:B------:R-:W5:Y:S02]  /*2030*/  LDL.128 R32, [R1+0x20] ;  /* 0x0000200001207983 */ /* 0x000f640000100c00 */
[----:B------:R-:W-:Y:S02]  /*2040*/  IMAD R2, R2, 0x124a, RZ ;  /* 0x0000124a02027824 */ /* 0x000fe400078e02ff */
[----:B------:R-:W5:Y:S03]  /*2050*/  LDL.128 R20, [R1+0xb0] ;  /* 0x0000b00001147983 */ /* 0x000f660000100c00 */
[----:B------:R-:W-:Y:S01]  /*2060*/  SHF.R.U32.HI R48, RZ, 0x10, R2 ;  /* 0x00000010ff307819 */ /* 0x000fe20000011602 */
[----:B------:R-:W5:Y:S03]  /*2070*/  LDL.128 R16, [R1+0x40] ;  /* 0x0000400001107983 */ /* 0x000f660000100c00 */
[----:B------:R-:W-:Y:S01]  /*2080*/  PRMT R9, R48, 0x9910, RZ ;  /* 0x0000991030097816 */ /* 0x000fe200000000ff */
[----:B------:R-:W5:Y:S04]  /*2090*/  LDG.E.CONSTANT R3, desc[UR6][R46.64+0x8] ;  /* 0x000008062e037981 */ /* 0x000f68000c1e9900 */
[----:B------:R-:W-:Y:S01]  /*20a0*/  IMAD R9, R9, 0xe, RZ ;  /* 0x0000000e09097824 */ /* 0x000fe200078e02ff */
[----:B------:R-:W-:Y:S01]  /*20b0*/  IADD3 R63, PT, PT, R66, R63, RZ ;  /* 0x0000003f423f7210 */ /* 0x000fe20007ffe0ff */
[----:B------:R-:W5:Y:S03]  /*20c0*/  LDL.128 R12, [R1+0xc0] ;  /* 0x0000c000010c7983 */ /* 0x000f660000100c00 */
[----:B------:R-:W-:Y:S01]  /*20d0*/  IADD3 R9, PT, PT, RZ, -R9, RZ ;  /* 0x80000009ff097210 */ /* 0x000fe20007ffe0ff */
[----:B------:R-:W5:Y:S03]  /*20e0*/  LDG.E.CONSTANT R2, desc[UR6][R46.64+0xc] ;  /* 0x00000c062e027981 */ /* 0x000f66000c1e9900 */
[----:B------:R-:W-:-:S04]  /*20f0*/  PRMT R9, R9, 0x7710, RZ ;  /* 0x0000771009097816 */ /* 0x000fc800000000ff */
[----:B------:R-:W-:Y:S01]  /*2100*/  IADD3 R44, PT, PT, R9, R8, RZ ;  /* 0x00000008092c7210 */ /* 0x000fe20007ffe0ff */
[----:B------:R-:W-:Y:S01]  /*2110*/  IMAD R48, R48, 0x37200, R63 ;  /* 0x0003720030307824 */ /* 0x000fe200078e023f */
[----:B------:R-:W5:Y:S02]  /*2120*/  LDL.128 R8, [R1+0x50] ;  /* 0x0000500001087983 */ /* 0x000f640000100c00 */
[----:B------:R-:W-:Y:S02]  /*2130*/  PRMT R49, R44, 0x9910, RZ ;  /* 0x000099102c317816 */ /* 0x000fe400000000ff */
[----:B------:R-:W5:Y:S03]  /*2140*/  LDL.128 R44, [R1+0xd0] ;  /* 0x0000d000012c7983 */ /* 0x000f660000100c00 */
[----:B------:R-:W-:-:S05]  /*2150*/  IMAD R49, R49, 0x120, RZ ;  /* 0x0000012031317824 */ /* 0x000fca00078e02ff */
[----:B------:R-:W-:-:S04]  /*2160*/  LOP3.LUT R49, R49, 0xffff, RZ, 0xc0, !PT ;  /* 0x0000ffff31317812 */ /* 0x000fc800078ec0ff */
[----:B------:R-:W-:Y:S02]  /*2170*/  IADD3 R67, PT, PT, R49, R48, RZ ;  /* 0x0000003031437210 */ /* 0x000fe40007ffe0ff */
[----:B------:R-:W5:Y:S03]  /*2180*/  LDL.128 R48, [R1+0x60] ;  /* 0x0000600001307983 */ /* 0x000f660000100c00 */
[----:B---3--:R-:W-:Y:S02]  /*2190*/  IMAD.WIDE.U32 R66, R67, 0x4, R52 ;  /* 0x0000000443427825 */ /* 0x008fe400078e0034 */
[----:B------:R-:W3:Y:S02]  /*21a0*/  LDL.128 R52, [R1+0xe0] ;  /* 0x0000e00001347983 */ /* 0x000ee40000100c00 */
[----:B--2---:R-:W-:Y:S01]  /*21b0*/  FADD R56, R56, R65 ;  /* 0x0000004138387221 */ /* 0x004fe20000000000 */
[----:B----4-:R-:W-:-:S04]  /*21c0*/  FADD R59, R59, R0 ;  /* 0x000000003b3b7221 */ /* 0x010fc80000000000 */
[----:B------:R-:W-:Y:S01]  /*21d0*/  FMNMX R61, RZ, R56, !PT ;  /* 0x00000038ff3d7209 */ /* 0x000fe20007800000 */
[----:B------:R-:W-:Y:S01]  /*21e0*/  FADD R58, R58, R65 ;  /* 0x000000413a3a7221 */ /* 0x000fe20000000000 */
[--C-:B------:R-:W-:Y:S01]  /*21f0*/  FADD R57, R57, R0.reuse ;  /* 0x0000000039397221 */ /* 0x100fe20000000000 */
[----:B------:R-:W-:Y:S02]  /*2200*/  FMNMX R63, RZ, R59, !PT ;  /* 0x0000003bff3f7209 */ /* 0x000fe40007800000 */
[----:B------:R-:W-:Y:S01]  /*2210*/  STG.E desc[UR6][R66.64], R61 ;  /* 0x0000003d42007986 */ /* 0x000fe2000c101906 */
[----:B------:R-:W-:Y:S02]  /*2220*/  FMNMX R68, RZ, R58, !PT ;  /* 0x0000003aff447209 */ /* 0x000fe40007800000 */
[----:B------:R-:W-:Y:S01]  /*2230*/  FMNMX R64, RZ, R57, !PT ;  /* 0x00000039ff407209 */ /* 0x000fe20007800000 */
[----:B------:R0:W-:Y:S04]  /*2240*/  STG.E desc[UR6][R66.64+0x124], R63 ;  /* 0x0001243f42007986 */ /* 0x0001e8000c101906 */
[----:B------:R-:W2:Y:S04]  /*2250*/  LDL.128 R56, [R1+0x70] ;  /* 0x0000700001387983 */ /* 0x000ea80000100c00 */
[----:B0-----:R-:W4:Y:S01]  /*2260*/  LDL.128 R60, [R1+0xf0] ;  /* 0x0000f000013c7983 */ /* 0x001f220000100c00 */
[----:B------:R-:W-:Y:S01]  /*2270*/  FADD R5, R5, R0 ;  /* 0x0000000005057221 */ /* 0x000fe20000000000 */
[----:B------:R-:W-:Y:S01]  /*2280*/  FADD R4, R65, R4 ;  /* 0x0000000441047221 */ /* 0x000fe20000000000 */
[----:B------:R-:W-:Y:S01]  /*2290*/  FADD R7, R7, R0 ;  /* 0x0000000007077221 */ /* 0x000fe20000000000 */
[----:B-----5:R-:W-:-:S02]  /*22a0*/  FADD R36, R65, R36 ;  /* 0x0000002441247221 */ /* 0x020fc40000000000 */
[----:B------:R-:W-:Y:S02]  /*22b0*/  FMNMX R5, RZ, R5, !PT ;  /* 0x00000005ff057209 */ /* 0x000fe40007800000 */
[----:B------:R-:W-:Y:S01]  /*22c0*/  FMNMX R69, RZ, R4, !PT ;  /* 0x00000004ff457209 */ /* 0x000fe20007800000 */
[C---:B------:R-:W-:Y:S01]  /*22d0*/  FADD R4, R0.reuse, R43 ;  /* 0x0000002b00047221 */ /* 0x040fe20000000000 */
[----:B------:R-:W-:Y:S01]  /*22e0*/  FMNMX R7, RZ, R7, !PT ;  /* 0x00000007ff077209 */ /* 0x000fe20007800000 */
[----:B------:R0:W-:Y:S01]  /*22f0*/  STG.E desc[UR6][R66.64+0x372004], R5 ;  /* 0x3720040542007986 */ /* 0x0001e2000c101906 */
[C---:B------:R-:W-:Y:S01]  /*2300*/  FADD R38, R65.reuse, R38 ;  /* 0x0000002641267221 */ /* 0x040fe20000000000 */
[C---:B------:R-:W-:Y:S01]  /*2310*/  FADD R28, R65.reuse, R28 ;  /* 0x0000001c411c7221 */ /* 0x040fe20000000000 */
[----:B------:R-:W-:Y:S01]  /*2320*/  FMNMX R4, RZ, R4, !PT ;  /* 0x00000004ff047209 */ /* 0x000fe20007800000 */
[----:B------:R-:W-:Y:S01]  /*2330*/  FADD R37, R0, R37 ;  /* 0x0000002500257221 */ /* 0x000fe20000000000 */
[C---:B------:R-:W-:Y:S01]  /*2340*/  FADD R6, R65.reuse, R6 ;  /* 0x0000000641067221 */ /* 0x040fe20000000000 */
[----:B------:R1:W-:Y:S01]  /*2350*/  STG.E desc[UR6][R66.64+0x372124], R7 ;  /* 0x3721240742007986 */ /* 0x0003e2000c101906 */
[----:B0-----:R-:W-:Y:S01]  /*2360*/  FMNMX R5, RZ, R36, !PT ;  /* 0x00000024ff057209 */ /* 0x001fe20007800000 */
[C---:B------:R-:W-:Y:S01]  /*2370*/  FADD R30, R65.reuse, R30 ;  /* 0x0000001e411e7221 */ /* 0x040fe20000000000 */
[----:B------:R-:W-:-:S03]  /*2380*/  FADD R26, R65, R26 ;  /* 0x0000001a411a7221 */ /* 0x000fc60000000000 */
[----:B------:R0:W-:Y:S01]  /*2390*/  STG.E desc[UR6][R66.64+0x372240], R5 ;  /* 0x3722400542007986 */ /* 0x0001e2000c101906 */
[----:B-1----:R-:W-:Y:S02]  /*23a0*/  FMNMX R7, RZ, R38, !PT ;  /* 0x00000026ff077209 */ /* 0x002fe40007800000 */
[----:B------:R-:W-:Y:S01]  /*23b0*/  FMNMX R37, RZ, R37, !PT ;  /* 0x00000025ff257209 */ /* 0x000fe20007800000 */
[----:B------:R1:W-:Y:S01]  /*23c0*/  STG.E desc[UR6][R66.64+0x364], R4 ;  /* 0x0003640442007986 */ /* 0x0003e2000c101906 */
[----:B------:R-:W-:Y:S01]  /*23d0*/  FMNMX R6, RZ, R6, !PT ;  /* 0x00000006ff067209 */ /* 0x000fe20007800000 */
[----:B------:R-:W-:Y:S01]  /*23e0*/  FADD R24, R65, R24 ;  /* 0x0000001841187221 */ /* 0x000fe20000000000 */
[----:B0-----:R-:W-:Y:S01]  /*23f0*/  FMNMX R5, RZ, R28, !PT ;  /* 0x0000001cff057209 */ /* 0x001fe20007800000 */
[----:B------:R0:W-:Y:S01]  /*2400*/  STG.E desc[UR6][R66.64+0x372360], R7 ;  /* 0x3723600742007986 */ /* 0x0001e2000c101906 */
[----:B-1----:R-:W-:-:S03]  /*2410*/  FADD R4, R0, R35 ;  /* 0x0000002300047221 */ /* 0x002fc60000000000 */
[----:B------:R1:W-:Y:S01]  /*2420*/  STG.E desc[UR6][R66.64+0x375f00], R5 ;  /* 0x375f000542007986 */ /* 0x0003e2000c101906 */
[----:B------:R-:W-:Y:S01]  /*2430*/  FADD R20, R65, R20 ;  /* 0x0000001441147221 */ /* 0x000fe20000000000 */
[----:B------:R-:W-:Y:S02]  /*2440*/  FADD R16, R16, R3 ;  /* 0x0000000310107221 */ /* 0x000fe40000000000 */
[----:B------:R5:W-:Y:S01]  /*2450*/  STG.E desc[UR6][R66.64+0x372244], R37 ;  /* 0x3722442542007986 */ /* 0x000be2000c101906 */
[----:B0-----:R-:W-:-:S03]  /*2460*/  FMNMX R7, RZ, R30, !PT ;  /* 0x0000001eff077209 */ /* 0x001fc60007800000 */
[----:B------:R0:W-:Y:S01]  /*2470*/  STG.E desc[UR6][R66.64+0x372120], R6 ;  /* 0x3721200642007986 */ /* 0x0001e2000c101906 */
[----:B-1----:R-:W-:Y:S01]  /*2480*/  FMNMX R5, RZ, R26, !PT ;  /* 0x0000001aff057209 */ /* 0x002fe20007800000 */
[C---:B------:R-:W-:Y:S01]  /*2490*/  FADD R41, R0.reuse, R41 ;  /* 0x0000002900297221 */ /* 0x040fe20000000000 */
[C---:B------:R-:W-:Y:S01]  /*24a0*/  FADD R39, R0.reuse, R39 ;  /* 0x0000002700277221 */ /* 0x040fe20000000000 */
[----:B-----5:R-:W-:Y:S01]  /*24b0*/  FMNMX R37, RZ, R4, !PT ;  /* 0x00000004ff257209 */ /* 0x020fe20007800000 */
[C---:B------:R-:W-:Y:S01]  /*24c0*/  FADD R4, R0.reuse, R25 ;  /* 0x0000001900047221 */ /* 0x040fe20000000000 */
[C---:B------:R-:W-:Y:S01]  /*24d0*/  FADD R29, R0.reuse, R29 ;  /* 0x0000001d001d7221 */ /* 0x040fe20000000000 */
[C---:B------:R-:W-:Y:S01]  /*24e0*/  FADD R31, R0.reuse, R31 ;  /* 0x0000001f001f7221 */ /* 0x040fe20000000000 */
[----:B------:R-:W-:Y:S01]  /*24f0*/  FMNMX R25, RZ, R24, !PT ;  /* 0x00000018ff197209 */ /* 0x000fe20007800000 */
[C---:B0-----:R-:W-:Y:S01]  /*2500*/  FADD R6, R0.reuse, R33 ;  /* 0x0000002100067221 */ /* 0x041fe20000000000 */
[C---:B------:R-:W-:Y:S01]  /*2510*/  FADD R27, R0.reuse, R27 ;  /* 0x0000001b001b7221 */ /* 0x040fe20000000000 */
[C---:B------:R-:W-:Y:S01]  /*2520*/  FADD R21, R0.reuse, R21 ;  /* 0x0000001500157221 */ /* 0x040fe20000000000 */
[----:B------:R0:W-:Y:S01]  /*2530*/  STG.E desc[UR6][R66.64+0x376020], R7 ;  /* 0x3760200742007986 */ /* 0x0001e2000c101906 */
[----:B------:R-:W-:Y:S01]  /*2540*/  FADD R0, R0, R23 ;  /* 0x0000001700007221 */ /* 0x000fe20000000000 */
[----:B------:R-:W-:-:S02]  /*2550*/  FADD R12, R3, R12 ;  /* 0x0000000c030c7221 */ /* 0x000fc40000000000 */
[----:B------:R1:W-:Y:S01]  /*2560*/  STG.E desc[UR6][R66.64+0x4260], R5 ;  /* 0x0042600542007986 */ /* 0x0003e2000c101906 */
[----:B------:R-:W-:Y:S01]  /*2570*/  FADD R14, R3, R14 ;  /* 0x0000000e030e7221 */ /* 0x000fe20000000000 */
[----:B------:R-:W-:Y:S02]  /*2580*/  FMNMX R21, RZ, R21, !PT ;  /* 0x00000015ff157209 */ /* 0x000fe40007800000 */
[----:B------:R5:W-:Y:S01]  /*2590*/  STG.E desc[UR6][R66.64+0x4140], R25 ;  /* 0x0041401942007986 */ /* 0x000be2000c101906 */
[----:B0-----:R-:W-:Y:S02]  /*25a0*/  FMNMX R7, RZ, R20, !PT ;  /* 0x00000014ff077209 */ /* 0x001fe40007800000 */
[----:B-1----:R-:W-:-:S03]  /*25b0*/  FMNMX R5, RZ, R16, !PT ;  /* 0x00000010ff057209 */ /* 0x002fc60007800000 */
[----:B------:R0:W-:Y:S01]  /*25c0*/  STG.E desc[UR6][R66.64+0x376140], R7 ;  /* 0x3761400742007986 */ /* 0x0001e2000c101906 */
[----:B-----5:R-:W-:Y:S01]  /*25d0*/  FMNMX R25, RZ, R0, !PT ;  /* 0x00000000ff197209 */ /* 0x020fe20007800000 */
[----:B------:R-:W-:Y:S02]  /*25e0*/  FADD R0, R19, R2 ;  /* 0x0000000213007221 */ /* 0x000fe40000000000 */
[----:B------:R1:W-:Y:S01]  /*25f0*/  STG.E desc[UR6][R66.64+0x8], R5 ;  /* 0x0000080542007986 */ /* 0x0003e2000c101906 */
[C---:B------:R-:W-:Y:S01]  /*2600*/  FADD R8, R3.reuse, R8 ;  /* 0x0000000803087221 */ /* 0x040fe20000000000 */
[C---:B------:R-:W-:Y:S01]  /*2610*/  FADD R10, R3.reuse, R10 ;  /* 0x0000000a030a7221 */ /* 0x040fe20000000000 */
[----:B------:R-:W-:Y:S01]  /*2620*/  FADD R11, R2, R11 ;  /* 0x0000000b020b7221 */ /* 0x000fe20000000000 */
[----:B------:R-:W-:Y:S01]  /*2630*/  FADD R44, R3, R44 ;  /* 0x0000002c032c7221 */ /* 0x000fe20000000000 */
[----:B0-----:R-:W-:Y:S01]  /*2640*/  FMNMX R7, RZ, R12, !PT ;  /* 0x0000000cff077209 */ /* 0x001fe20007800000 */
[----:B------:R0:W-:Y:S01]  /*2650*/  STG.E desc[UR6][R66.64+0x376144], R21 ;  /* 0x3761441542007986 */ /* 0x0001e2000c101906 */
[----:B-1----:R-:W-:-:S03]  /*2660*/  FMNMX R5, RZ, R14, !PT ;  /* 0x0000000eff057209 */ /* 0x002fc60007800000 */
[----:B------:R1:W-:Y:S01]  /*2670*/  STG.E desc[UR6][R66.64+0x372008], R7 ;  /* 0x3720080742007986 */ /* 0x0003e2000c101906 */
[----:B------:R-:W-:Y:S01]  /*2680*/  FMNMX R11, RZ, R11, !PT ;  /* 0x0000000bff0b7209 */ /* 0x000fe20007800000 */
[----:B------:R-:W-:Y:S02]  /*2690*/  FADD R32, R65, R32 ;  /* 0x0000002041207221 */ /* 0x000fe40000000000 */
[----:B------:R5:W-:Y:S01]  /*26a0*/  STG.E desc[UR6][R66.64+0x372128], R5 ;  /* 0x3721280542007986 */ /* 0x000be2000c101906 */
[----:B0-----:R-:W-:Y:S01]  /*26b0*/  FMNMX R21, RZ, R0, !PT ;  /* 0x00000000ff157209 */ /* 0x001fe20007800000 */
[----:B------:R-:W-:Y:S01]  /*26c0*/  FADD R0, R2, R9 ;  /* 0x0000000902007221 */ /* 0x000fe20000000000 */
[----:B------:R-:W-:Y:S01]  /*26d0*/  FMNMX R9, RZ, R8, !PT ;  /* 0x00000008ff097209 */ /* 0x000fe20007800000 */
[----:B------:R-:W-:Y:S01]  /*26e0*/  FADD R17, R17, R2 ;  /* 0x0000000211117221 */ /* 0x000fe20000000000 */
[C---:B------:R-:W-:Y:S01]  /*26f0*/  FADD R46, R3.reuse, R46 ;  /* 0x0000002e032e7221 */ /* 0x040fe20000000000 */
[----:B-1----:R-:W-:Y:S01]  /*2700*/  FMNMX R7, RZ, R10, !PT ;  /* 0x0000000aff077209 */ /* 0x002fe20007800000 */
[C---:B------:R-:W-:Y:S01]  /*2710*/  FADD R48, R3.reuse, R48 ;  /* 0x0000003003307221 */ /* 0x040fe20000000000 */
[C---:B------:R-:W-:Y:S01]  /*2720*/  FADD R50, R3.reuse, R50 ;  /* 0x0000003203327221 */ /* 0x040fe20000000000 */
[----:B---3--:R-:W-:Y:S01]  /*2730*/  FADD R52, R3, R52 ;  /* 0x0000003403347221 */ /* 0x008fe20000000000 */
[----:B-----5:R-:W-:Y:S01]  /*2740*/  FMNMX R5, RZ, R44, !PT ;  /* 0x0000002cff057209 */ /* 0x020fe20007800000 */
[----:B------:R0:W-:Y:S01]  /*2750*/  STG.E desc[UR6][R66.64+0x248], R9 ;  /* 0x0002480942007986 */ /* 0x0001e2000c101906 */
[----:B------:R-:W-:Y:S01]  /*2760*/  FMNMX R41, RZ, R41, !PT ;  /* 0x00000029ff297209 */ /* 0x000fe20007800000 */
[C---:B------:R-:W-:Y:S01]  /*2770*/  FADD R40, R65.reuse, R40 ;  /* 0x0000002841287221 */ /* 0x040fe20000000000 */
[----:B------:R-:W-:Y:S01]  /*2780*/  FMNMX R33, RZ, R32, !PT ;  /* 0x00000020ff217209 */ /* 0x000fe20007800000 */
[----:B------:R1:W-:Y:S01]  /*2790*/  STG.E desc[UR6][R66.64+0x368], R7 ;  /* 0x0003680742007986 */ /* 0x0003e2000c101906 */
[----:B------:R-:W-:Y:S01]  /*27a0*/  FMNMX R17, RZ, R17, !PT ;  /* 0x00000011ff117209 */ /* 0x000fe20007800000 */
[----:B------:R-:W-:-:S02]  /*27b0*/  FADD R42, R65, R42 ;  /* 0x0000002a412a7221 */ /* 0x000fc40000000000 */
[----:B------:R3:W-:Y:S01]  /*27c0*/  STG.E desc[UR6][R66.64+0x36c], R11 ;  /* 0x00036c0b42007986 */ /* 0x0007e2000c101906 */
[C---:B------:R-:W-:Y:S01]  /*27d0*/  FADD R34, R65.reuse, R34 ;  /* 0x0000002241227221 */ /* 0x040fe20000000000 */
[----:B------:R-:W-:Y:S02]  /*27e0*/  FADD R22, R65, R22 ;  /* 0x0000001641167221 */ /* 0x000fe40000000000 */
[----:B------:R5:W-:Y:S01]  /*27f0*/  STG.E desc[UR6][R66.64+0x372248], R5 ;  /* 0x3722480542007986 */ /* 0x000be2000c101906 */
[----:B0-----:R-:W-:Y:S01]  /*2800*/  FMNMX R9, RZ, R46, !PT ;  /* 0x0000002eff097209 */ /* 0x001fe20007800000 */
[----:B------:R-:W-:Y:S01]  /*2810*/  FADD R18, R18, R3 ;  /* 0x0000000312127221 */ /* 0x000fe20000000000 */
[--C-:B------:R-:W-:Y:S01]  /*2820*/  FADD R13, R13, R2.reuse ;  /* 0x000000020d0d7221 */ /* 0x100fe20000000000 */
[----:B-1----:R-:W-:Y:S01]  /*2830*/  FMNMX R7, RZ, R48, !PT ;  /* 0x00000030ff077209 */ /* 0x002fe20007800000 */
[----:B------:R-:W-:Y:S01]  /*2840*/  FADD R15, R15, R2 ;  /* 0x000000020f0f7221 */ /* 0x000fe20000000000 */
[C---:B------:R-:W-:Y:S01]  /*2850*/  FADD R45, R2.reuse, R45 ;  /* 0x0000002d022d7221 */ /* 0x040fe20000000000 */
[C---:B------:R-:W-:Y:S01]  /*2860*/  FADD R47, R2.reuse, R47 ;  /* 0x0000002f022f7221 */ /* 0x040fe20000000000 */
[----:B---3--:R-:W-:Y:S01]  /*2870*/  FMNMX R11, RZ, R50, !PT ;  /* 0x00000032ff0b7209 */ /* 0x008fe20007800000 */
[C---:B------:R-:W-:Y:S01]  /*2880*/  FADD R49, R2.reuse, R49 ;  /* 0x0000003102317221 */ /* 0x040fe20000000000 */
[C---:B------:R-:W-:Y:S01]  /*2890*/  FADD R51, R2.reuse, R51 ;  /* 0x0000003302337221 */ /* 0x040fe20000000000 */
[C---:B------:R-:W-:Y:S01]  /*28a0*/  FADD R53, R2.reuse, R53 ;  /* 0x0000003502357221 */ /* 0x040fe20000000000 */
[----:B-----5:R-:W-:Y:S01]  /*28b0*/  FMNMX R5, RZ, R52, !PT ;  /* 0x00000034ff057209 */ /* 0x020fe20007800000 */
[----:B------:R-:W-:Y:S01]  /*28c0*/  FADD R54, R3, R54 ;  /* 0x0000003603367221 */ /* 0x000fe20000000000 */
[----:B------:R-:W-:Y:S01]  /*28d0*/  FADD R55, R2, R55 ;  /* 0x0000003702377221 */ /* 0x000fe20000000000 */
[----:B------:R0:W-:Y:S01]  /*28e0*/  STG.E desc[UR6][R66.64+0x372000], R69 ;  /* 0x3720004542007986 */ /* 0x0001e2000c101906 */
[----:B------:R-:W-:-:S02]  /*28f0*/  FMNMX R43, RZ, R42, !PT ;  /* 0x0000002aff2b7209 */ /* 0x000fc40007800000 */
[----:B------:R-:W-:Y:S01]  /*2900*/  FMNMX R39, RZ, R39, !PT ;  /* 0x00000027ff277209 */ /* 0x000fe20007800000 */
[----:B------:R1:W-:Y:S01]  /*2910*/  STG.E desc[UR6][R66.64+0x244], R41 ;  /* 0x0002442942007986 */ /* 0x0003e2000c101906 */
[----:B------:R-:W-:Y:S02]  /*2920*/  FMNMX R35, RZ, R34, !PT ;  /* 0x00000022ff237209 */ /* 0x000fe40007800000 */
[----:B------:R-:W-:Y:S01]  /*2930*/  FMNMX R29, RZ, R29, !PT ;  /* 0x0000001dff1d7209 */ /* 0x000fe20007800000 */
[----:B------:R3:W-:Y:S01]  /*2940*/  STG.E desc[UR6][R66.64+0x3f00], R33 ;  /* 0x003f002142007986 */ /* 0x0007e2000c101906 */
[----:B------:R-:W-:Y:S02]  /*2950*/  FMNMX R31, RZ, R31, !PT ;  /* 0x0000001fff1f7209 */ /* 0x000fe40007800000 */
[----:B------:R-:W-:Y:S01]  /*2960*/  FMNMX R27, RZ, R27, !PT ;  /* 0x0000001bff1b7209 */ /* 0x000fe20007800000 */
[----:B------:R5:W-:Y:S01]  /*2970*/  STG.E desc[UR6][R66.64+0xc], R17 ;  /* 0x00000c1142007986 */ /* 0x000be2000c101906 */
[----:B0-----:R-:W-:-:S02]  /*2980*/  FMNMX R69, RZ, R40, !PT ;  /* 0x00000028ff457209 */ /* 0x001fc40007800000 */
[----:B------:R-:W-:Y:S01]  /*2990*/  FMNMX R23, RZ, R22, !PT ;  /* 0x00000016ff177209 */ /* 0x000fe20007800000 */
[----:B------:R-:W-:Y:S01]  /*29a0*/  STG.E desc[UR6][R66.64+0x372368], R9 ;  /* 0x3723680942007986 */ /* 0x000fe2000c101906 */
[----:B-1----:R-:W-:Y:S02]  /*29b0*/  FMNMX R41, RZ, R6, !PT ;  /* 0x00000006ff297209 */ /* 0x002fe40007800000 */
[----:B------:R-:W-:Y:S01]  /*29c0*/  FMNMX R19, RZ, R18, !PT ;  /* 0x00000012ff137209 */ /* 0x000fe20007800000 */
[----:B------:R0:W-:Y:S01]  /*29d0*/  STG.E desc[UR6][R66.64+0x3f08], R7 ;  /* 0x003f080742007986 */ /* 0x0001e2000c101906 */
[----:B---3--:R-:W-:Y:S02]  /*29e0*/  FMNMX R33, RZ, R4, !PT ;  /* 0x00000004ff217209 */ /* 0x008fe40007800000 */
[----:B------:R-:W-:Y:S01]  /*29f0*/  FMNMX R13, RZ, R13, !PT ;  /* 0x0000000dff0d7209 */ /* 0x000fe20007800000 */
[----:B------:R1:W-:Y:S01]  /*2a00*/  STG.E desc[UR6][R66.64+0x4028], R11 ;  /* 0x0040280b42007986 */ /* 0x0003e2000c101906 */
[----:B------:R-:W-:-:S02]  /*2a10*/  FMNMX R15, RZ, R15, !PT ;  /* 0x0000000fff0f7209 */ /* 0x000fc40007800000 */
[----:B-----5:R-:W-:Y:S01]  /*2a20*/  FMNMX R17, RZ, R0, !PT ;  /* 0x00000000ff117209 */ /* 0x020fe20007800000 */
[----:B------:R3:W-:Y:S01]  /*2a30*/  STG.E desc[UR6][R66.64+0x375f08], R5 ;  /* 0x375f080542007986 */ /* 0x0007e2000c101906 */
[----:B------:R-:W-:Y:S02]  /*2a40*/  FMNMX R45, RZ, R45, !PT ;  /* 0x0000002dff2d7209 */ /* 0x000fe40007800000 */
[----:B------:R-:W-:Y:S02]  /*2a50*/  FMNMX R47, RZ, R47, !PT ;  /* 0x0000002fff2f7209 */ /* 0x000fe40007800000 */
[----:B------:R-:W-:Y:S02]  /*2a60*/  FMNMX R49, RZ, R49, !PT ;  /* 0x00000031ff317209 */ /* 0x000fe40007800000 */
[----:B------:R-:W-:Y:S02]  /*2a70*/  FMNMX R51, RZ, R51, !PT ;  /* 0x00000033ff337209 */ /* 0x000fe40007800000 */
[----:B------:R-:W-:-:S02]  /*2a80*/  FMNMX R53, RZ, R53, !PT ;  /* 0x00000035ff357209 */ /* 0x000fc40007800000 */
[----:B0-----:R-:W-:Y:S02]  /*2a90*/  FMNMX R7, RZ, R54, !PT ;  /* 0x00000036ff077209 */ /* 0x001fe40007800000 */
[----:B------:R-:W-:Y:S01]  /*2aa0*/  FMNMX R55, RZ, R55, !PT ;  /* 0x00000037ff377209 */ /* 0x000fe20007800000 */
[----:B------:R-:W-:Y:S04]  /*2ab0*/  STG.E desc[UR6][R66.64+0x120], R68 ;  /* 0x0001204442007986 */ /* 0x000fe8000c101906 */
        /* <DEDUP_REMOVED lines=22> */
[----:B------:R-:W-:Y:S01]  /*2c20*/  STG.E desc[UR6][R66.64+0x375f0c], R53 ;  /* 0x375f0c3542007986 */ /* 0x000fe2000c101906 */
[C---:B--2---:R-:W-:Y:S01]  /*2c30*/  FADD R56, R3.reuse, R56 ;  /* 0x0000003803387221 */ /* 0x044fe20000000000 */
[C---:B------:R-:W-:Y:S01]  /*2c40*/  FADD R57, R2.reuse, R57 ;  /* 0x0000003902397221 */ /* 0x040fe20000000000 */
[C---:B------:R-:W-:Y:S01]  /*2c50*/  FADD R58, R3.reuse, R58 ;  /* 0x0000003a033a7221 */ /* 0x040fe20000000000 */
[C---:B------:R-:W-:Y:S01]  /*2c60*/  FADD R59, R2.reuse, R59 ;  /* 0x0000003b023b7221 */ /* 0x040fe20000000000 */
[C---:B----4-:R-:W-:Y:S01]  /*2c70*/  FADD R60, R3.reuse, R60 ;  /* 0x0000003c033c7221 */ /* 0x050fe20000000000 */
[C---:B------:R-:W-:Y:S01]  /*2c80*/  FADD R61, R2.reuse, R61 ;  /* 0x0000003d023d7221 */ /* 0x040fe20000000000 */
[----:B------:R-:W-:Y:S01]  /*2c90*/  FADD R62, R3, R62 ;  /* 0x0000003e033e7221 */ /* 0x000fe20000000000 */
[----:B------:R-:W-:Y:S01]  /*2ca0*/  FADD R63, R2, R63 ;  /* 0x0000003f023f7221 */ /* 0x000fe20000000000 */
[----:B------:R-:W-:-:S02]  /*2cb0*/  FMNMX R9, RZ, R56, !PT ;  /* 0x00000038ff097209 */ /* 0x000fc40007800000 */
[----:B------:R-:W-:Y:S02]  /*2cc0*/  FMNMX R57, RZ, R57, !PT ;  /* 0x00000039ff397209 */ /* 0x000fe40007800000 */
[----:B-1----:R-:W-:Y:S02]  /*2cd0*/  FMNMX R11, RZ, R58, !PT ;  /* 0x0000003aff0b7209 */ /* 0x002fe40007800000 */
[----:B------:R-:W-:Y:S02]  /*2ce0*/  FMNMX R59, RZ, R59, !PT ;  /* 0x0000003bff3b7209 */ /* 0x000fe40007800000 */
[----:B------:R-:W-:Y:S02]  /*2cf0*/  FMNMX R3, RZ, R60, !PT ;  /* 0x0000003cff037209 */ /* 0x000fe40007800000 */
[----:B------:R-:W-:Y:S02]  /*2d00*/  FMNMX R61, RZ, R61, !PT ;  /* 0x0000003dff3d7209 */ /* 0x000fe40007800000 */
[----:B---3--:R-:W-:-:S02]  /*2d10*/  FMNMX R5, RZ, R62, !PT ;  /* 0x0000003eff057209 */ /* 0x008fc40007800000 */
        /* <DEDUP_REMOVED lines=11> */
[----:B------:R-:W-:Y:S05]  /*2dd0*/  EXIT ;  /* 0x000000000000794d */ /* 0x000fea0003800000 */
.L_x_28:
[----:B------:R-:W-:-:S00]  /*2de0*/  BRA `(.L_x_28) ;  /* 0xfffffffc00fc7947 */ /* 0x000fc0000383ffff */
[----:B------:R-:W-:-:S00]  /*2df0*/  NOP ;  /* 0x0000000000007918 */ /* 0x000fc00000000000 */
        /* <DEDUP_REMOVED lines=8> */
.L_x_29:


//--------------------- .nv.shared.my_kernel_kernel0 --------------------------
	.section	.nv.shared.my_kernel_kernel0,"aw",@nobits
	.sectionflags	@""
	.align	4
.nv.shared.my_kernel_kernel0:
	.zero		30864


//--------------------- .nv.shared.reserved.0     --------------------------
	.section	.nv.shared.reserved.0,"aw",@nobits
	.weak		__nv_reservedSMEM_offset_0_alias
	.size		__nv_reservedSMEM_offset_0_alias, 0, 64
	.other		__nv_reservedSMEM_offset_0_alias,@"STO_CUDA_RESERVED_SHARED STV_DEFAULT"
__nv_reservedSMEM_offset_0_alias:
	.zero		0
	.zero		64


//--------------------- .nv.constant0.my_kernel_kernel0 --------------------------
	.section	.nv.constant0.my_kernel_kernel0,"a",@progbits
	.sectionflags	@""
	.align	4
.nv.constant0.my_kernel_kernel0:
	.zero		928


//--------------------- SYMBOLS --------------------------

	.type		.nv.reservedSmem.offset0,@object
	.size		.nv.reservedSmem.offset0,0x4
	.type		.nv.reservedSmem.cap,@object
	.size		.nv.reservedSmem.cap,0x4
